//
// Generated by NVIDIA NVVM Compiler
//
// Compiler Build ID: CL-36424714
// Cuda compilation tools, release 13.0, V13.0.88
// Based on NVVM 20.0.0
//

.version 9.0
.target sm_100
.address_size 64

	// .globl	_Z7tonemapPK6float4P6uchar4jjffff

.visible .entry _Z7tonemapPK6float4P6uchar4jjffff(
	.param .u64 .ptr .align 1 _Z7tonemapPK6float4P6uchar4jjffff_param_0,
	.param .u64 .ptr .align 1 _Z7tonemapPK6float4P6uchar4jjffff_param_1,
	.param .u32 _Z7tonemapPK6float4P6uchar4jjffff_param_2,
	.param .u32 _Z7tonemapPK6float4P6uchar4jjffff_param_3,
	.param .f32 _Z7tonemapPK6float4P6uchar4jjffff_param_4,
	.param .f32 _Z7tonemapPK6float4P6uchar4jjffff_param_5,
	.param .f32 _Z7tonemapPK6float4P6uchar4jjffff_param_6,
	.param .f32 _Z7tonemapPK6float4P6uchar4jjffff_param_7
)
{
	.reg .pred 	%p<30>;
	.reg .b32 	%r<39>;
	.reg .b32 	%f<126>;
	.reg .b64 	%rd<11>;

	ld.param.u64 	%rd2, [_Z7tonemapPK6float4P6uchar4jjffff_param_0];
	ld.param.u64 	%rd3, [_Z7tonemapPK6float4P6uchar4jjffff_param_1];
	ld.param.u32 	%r4, [_Z7tonemapPK6float4P6uchar4jjffff_param_2];
	ld.param.u32 	%r5, [_Z7tonemapPK6float4P6uchar4jjffff_param_3];
	ld.param.f32 	%f21, [_Z7tonemapPK6float4P6uchar4jjffff_param_4];
	ld.param.f32 	%f22, [_Z7tonemapPK6float4P6uchar4jjffff_param_5];
	ld.param.f32 	%f23, [_Z7tonemapPK6float4P6uchar4jjffff_param_6];
	cvta.to.global.u64 	%rd1, %rd3;
	mov.u32 	%r7, %tid.x;
	mov.u32 	%r8, %ctaid.x;
	mov.u32 	%r9, %ntid.x;
	mad.lo.s32 	%r1, %r8, %r9, %r7;
	mov.u32 	%r10, %tid.y;
	mov.u32 	%r11, %ctaid.y;
	mov.u32 	%r12, %ntid.y;
	mad.lo.s32 	%r13, %r11, %r12, %r10;
	setp.ge.u32 	%p1, %r1, %r4;
	setp.ge.u32 	%p2, %r13, %r5;
	or.pred  	%p3, %p1, %p2;
	@%p3 bra 	$L__BB0_14;
	cvta.to.global.u64 	%rd4, %rd2;
	mad.lo.s32 	%r3, %r4, %r13, %r1;
	mul.wide.u32 	%rd5, %r3, 16;
	add.s64 	%rd6, %rd4, %rd5;
	ld.global.nc.v4.f32 	{%f1, %f2, %f3, %f4}, [%rd6];
	setp.neu.f32 	%p4, %f4, 0f00000000;
	@%p4 bra 	$L__BB0_3;
	mul.wide.u32 	%rd9, %r3, 4;
	add.s64 	%rd10, %rd1, %rd9;
	mov.b32 	%r38, -16777216;
	st.global.u32 	[%rd10], %r38;
	bra.uni 	$L__BB0_14;
$L__BB0_3:
	add.f32 	%f5, %f4, 0f3F800000;
	setp.eq.f32 	%p5, %f5, 0f00000000;
	mov.f32 	%f124, 0f00000000;
	@%p5 bra 	$L__BB0_5;
	mul.f32 	%f25, %f23, 0f3F000000;
	fma.rn.f32 	%f26, %f22, %f5, 0f3F800000;
	setp.lt.f32 	%p6, %f26, 0f00800000;
	mul.f32 	%f27, %f26, 0f4B000000;
	selp.f32 	%f28, %f27, %f26, %p6;
	selp.f32 	%f29, 0fC1B80000, 0f00000000, %p6;
	mov.b32 	%r14, %f28;
	add.s32 	%r15, %r14, -1059760811;
	and.b32  	%r16, %r15, -8388608;
	sub.s32 	%r17, %r14, %r16;
	mov.b32 	%f30, %r17;
	cvt.rn.f32.s32 	%f31, %r16;
	fma.rn.f32 	%f32, %f31, 0f34000000, %f29;
	add.f32 	%f33, %f30, 0fBF800000;
	fma.rn.f32 	%f34, %f33, 0fBE055027, 0f3E1039F6;
	fma.rn.f32 	%f35, %f34, %f33, 0fBDF8CDCC;
	fma.rn.f32 	%f36, %f35, %f33, 0f3E0F2955;
	fma.rn.f32 	%f37, %f36, %f33, 0fBE2AD8B9;
	fma.rn.f32 	%f38, %f37, %f33, 0f3E4CED0B;
	fma.rn.f32 	%f39, %f38, %f33, 0fBE7FFF22;
	fma.rn.f32 	%f40, %f39, %f33, 0f3EAAAA78;
	fma.rn.f32 	%f41, %f40, %f33, 0fBF000000;
	mul.f32 	%f42, %f33, %f41;
	fma.rn.f32 	%f43, %f42, %f33, %f33;
	fma.rn.f32 	%f44, %f32, 0f3F317218, %f43;
	setp.gt.u32 	%p7, %r14, 2139095039;
	fma.rn.f32 	%f45, %f28, 0f7F800000, 0f7F800000;
	selp.f32 	%f46, %f45, %f44, %p7;
	setp.eq.f32 	%p8, %f28, 0f00000000;
	selp.f32 	%f47, 0fFF800000, %f46, %p8;
	mul.f32 	%f48, %f25, %f47;
	mul.f32 	%f49, %f48, 0f3EDE5BD9;
	div.rn.f32 	%f124, %f49, %f5;
$L__BB0_5:
	mul.f32 	%f8, %f1, %f124;
	mul.f32 	%f9, %f2, %f124;
	mul.f32 	%f10, %f3, %f124;
	mul.f32 	%f11, %f5, %f124;
	rcp.rn.f32 	%f12, %f21;
	mul.f32 	%f51, %f12, 0f3F000000;
	cvt.rzi.f32.f32 	%f52, %f51;
	add.f32 	%f53, %f52, %f52;
	sub.f32 	%f54, %f12, %f53;
	abs.f32 	%f13, %f54;
	abs.f32 	%f14, %f11;
	setp.lt.f32 	%p9, %f14, 0f00800000;
	mul.f32 	%f55, %f14, 0f4B800000;
	selp.f32 	%f56, %f55, %f14, %p9;
	selp.f32 	%f57, 0fC1C00000, 0f00000000, %p9;
	mov.b32 	%r18, %f56;
	add.s32 	%r19, %r18, -1060439283;
	and.b32  	%r20, %r19, -8388608;
	sub.s32 	%r21, %r18, %r20;
	mov.b32 	%f58, %r21;
	cvt.rn.f32.s32 	%f59, %r20;
	fma.rn.f32 	%f60, %f59, 0f34000000, %f57;
	add.f32 	%f61, %f58, 0fBF800000;
	add.f32 	%f62, %f58, 0f3F800000;
	rcp.approx.ftz.f32 	%f63, %f62;
	add.f32 	%f64, %f61, %f61;
	mul.f32 	%f65, %f64, %f63;
	mul.f32 	%f66, %f65, %f65;
	sub.f32 	%f67, %f61, %f65;
	add.f32 	%f68, %f67, %f67;
	neg.f32 	%f69, %f65;
	fma.rn.f32 	%f70, %f69, %f61, %f68;
	mul.rn.f32 	%f71, %f63, %f70;
	fma.rn.f32 	%f72, %f66, 0f3A2C32E4, 0f3B52E7DB;
	fma.rn.f32 	%f73, %f72, %f66, 0f3C93BB73;
	fma.rn.f32 	%f74, %f73, %f66, 0f3DF6384F;
	mul.rn.f32 	%f75, %f74, %f66;
	fma.rn.f32 	%f76, %f65, 0f3FB8AA3B, %f60;
	sub.f32 	%f77, %f60, %f76;
	fma.rn.f32 	%f78, %f65, 0f3FB8AA3B, %f77;
	fma.rn.f32 	%f79, %f71, 0f3FB8AA3B, %f78;
	fma.rn.f32 	%f80, %f65, 0f32A55E34, %f79;
	mul.f32 	%f81, %f75, 0f40400000;
	fma.rn.f32 	%f82, %f81, %f71, %f80;
	fma.rn.f32 	%f83, %f75, %f65, %f82;
	add.rn.f32 	%f84, %f76, %f83;
	neg.f32 	%f85, %f76;
	add.rn.f32 	%f86, %f84, %f85;
	neg.f32 	%f87, %f86;
	add.rn.f32 	%f88, %f83, %f87;
	mul.rn.f32 	%f89, %f84, %f12;
	neg.f32 	%f90, %f89;
	fma.rn.f32 	%f91, %f84, %f12, %f90;
	fma.rn.f32 	%f92, %f88, %f12, %f91;
	cvt.rni.f32.f32 	%f93, %f89;
	sub.f32 	%f94, %f89, %f93;
	add.f32 	%f95, %f94, %f92;
	fma.rn.f32 	%f96, %f95, 0f391FCB8E, 0f3AAF85ED;
	fma.rn.f32 	%f97, %f96, %f95, 0f3C1D9856;
	fma.rn.f32 	%f98, %f97, %f95, 0f3D6357BB;
	fma.rn.f32 	%f99, %f98, %f95, 0f3E75FDEC;
	fma.rn.f32 	%f100, %f99, %f95, 0f3F317218;
	fma.rn.f32 	%f101, %f100, %f95, 0f3F800000;
	cvt.rzi.s32.f32 	%r22, %f93;
	setp.gt.f32 	%p10, %f93, 0f00000000;
	selp.b32 	%r23, 0, -2097152000, %p10;
	add.s32 	%r24, %r23, 2130706432;
	mov.b32 	%f102, %r24;
	mul.f32 	%f103, %f101, %f102;
	shl.b32 	%r25, %r22, 23;
	sub.s32 	%r26, %r25, %r23;
	mov.b32 	%f104, %r26;
	mul.f32 	%f105, %f103, %f104;
	abs.f32 	%f106, %f89;
	setp.gt.f32 	%p11, %f106, 0f43180000;
	setp.lt.f32 	%p12, %f89, 0f00000000;
	selp.f32 	%f107, 0f00000000, 0f7F800000, %p12;
	selp.f32 	%f15, %f107, %f105, %p11;
	setp.eq.f32 	%p13, %f11, 0f3F800000;
	setp.eq.f32 	%p14, %f12, 0f00000000;
	or.pred  	%p15, %p14, %p13;
	mov.f32 	%f125, 0f3F800000;
	@%p15 bra 	$L__BB0_13;
	setp.num.f32 	%p16, %f14, %f14;
	abs.f32 	%f108, %f12;
	setp.num.f32 	%p17, %f108, %f108;
	and.pred  	%p18, %p16, %p17;
	@%p18 bra 	$L__BB0_8;
	add.rn.f32 	%f125, %f11, %f12;
	bra.uni 	$L__BB0_13;
$L__BB0_8:
	setp.neu.f32 	%p19, %f11, 0f00000000;
	setp.neu.f32 	%p20, %f14, 0f7F800000;
	and.pred  	%p21, %p19, %p20;
	@%p21 bra 	$L__BB0_10;
	setp.neu.f32 	%p28, %f13, 0f3F800000;
	add.f32 	%f113, %f11, %f11;
	mov.b32 	%r27, %f113;
	setp.lt.f32 	%p29, %f12, 0f00000000;
	xor.b32  	%r28, %r27, 2139095040;
	selp.b32 	%r29, %r28, %r27, %p29;
	and.b32  	%r30, %r29, 2147483647;
	selp.b32 	%r31, %r30, %r29, %p28;
	mov.b32 	%f125, %r31;
	bra.uni 	$L__BB0_13;
$L__BB0_10:
	setp.eq.f32 	%p22, %f11, 0fBF800000;
	setp.eq.f32 	%p23, %f108, 0f7F800000;
	and.pred  	%p24, %p22, %p23;
	@%p24 bra 	$L__BB0_13;
	setp.geu.f32 	%p25, %f11, 0f00000000;
	mov.f32 	%f125, %f15;
	@%p25 bra 	$L__BB0_13;
	setp.neu.f32 	%p26, %f13, 0f3F800000;
	neg.f32 	%f110, %f15;
	selp.f32 	%f111, %f15, %f110, %p26;
	cvt.rmi.f32.f32 	%f112, %f12;
	setp.neu.f32 	%p27, %f12, %f112;
	selp.f32 	%f125, 0f7FFFFFFF, %f111, %p27;
$L__BB0_13:
	div.rn.f32 	%f114, %f125, %f11;
	mul.f32 	%f115, %f8, %f114;
	mul.f32 	%f116, %f9, %f114;
	mul.f32 	%f117, %f10, %f114;
	mul.f32 	%f118, %f115, 0f437F0000;
	min.f32 	%f119, %f118, 0f437F0000;
	cvt.rzi.u32.f32 	%r32, %f119;
	mul.f32 	%f120, %f116, 0f437F0000;
	min.f32 	%f121, %f120, 0f437F0000;
	cvt.rzi.u32.f32 	%r33, %f121;
	mul.f32 	%f122, %f117, 0f437F0000;
	min.f32 	%f123, %f122, 0f437F0000;
	cvt.rzi.u32.f32 	%r34, %f123;
	mul.wide.u32 	%rd7, %r3, 4;
	add.s64 	%rd8, %rd1, %rd7;
	prmt.b32 	%r35, %r32, %r33, 0x3340U;
	prmt.b32 	%r36, %r34, 65535, 0x3340U;
	prmt.b32 	%r37, %r35, %r36, 0x5410U;
	st.global.u32 	[%rd8], %r37;
$L__BB0_14:
	ret;

}


// ===== COMPILED SASS (sm_100) =====

	.target	sm_100

	.elftype	@"ET_EXEC"


//--------------------- .note.nv.tkinfo           --------------------------
	.section	.note.nv.tkinfo,"",@"SHT_NOTE"
	.sectionflags	@"SHF_NOTE_NV_TKINFO"
	.tkinfo
        /*0018*/ 	.word	0x00000002
        /*0030*/ 	.string	""
        /*0030*/ 	.string	"ptxas"
        /*0030*/ 	.string	"Cuda compilation tools, release 13.0, V13.0.88"
        /*0030*/ 	.string	"Build cuda_13.0.r13.0/compiler.36424714_0"
        /*0030*/ 	.string	"-arch sm_100 -m 64 "



//--------------------- .note.nv.cuinfo           --------------------------
	.section	.note.nv.cuinfo,"",@"SHT_NOTE"
	.sectionflags	@"SHF_NOTE_NV_CUINFO"
        /*0018*/ 	.short	0x0002
        /*001a*/ 	.short	0x0064
        /*001c*/ 	.short	0x0082
	.zero		2


//--------------------- .nv.info                  --------------------------
	.section	.nv.info,"",@"SHT_CUDA_INFO"
	.align	4


	//----- nvinfo : EIATTR_REGCOUNT
	.align		4
        /*0000*/ 	.byte	0x04, 0x2f
        /*0002*/ 	.short	(.L_1 - .L_0)
	.align		4
.L_0:
        /*0004*/ 	.word	index@(_Z7tonemapPK6float4P6uchar4jjffff)
        /*0008*/ 	.word	0x00000014


	//----- nvinfo : EIATTR_FRAME_SIZE
	.align		4
.L_1:
        /*000c*/ 	.byte	0x04, 0x11
        /*000e*/ 	.short	(.L_3 - .L_2)
	.align		4
.L_2:
        /*0010*/ 	.word	index@($__internal_1_$__cuda_sm3x_div_rn_noftz_f32_slowpath)
        /*0014*/ 	.word	0x00000000


	//----- nvinfo : EIATTR_FRAME_SIZE
	.align		4
.L_3:
        /*0018*/ 	.byte	0x04, 0x11
        /*001a*/ 	.short	(.L_5 - .L_4)
	.align		4
.L_4:
        /*001c*/ 	.word	index@($__internal_0_$__cuda_sm20_rcp_rn_f32_slowpath)
        /*0020*/ 	.word	0x00000000


	//----- nvinfo : EIATTR_FRAME_SIZE
	.align		4
.L_5:
        /*0024*/ 	.byte	0x04, 0x11
        /*0026*/ 	.short	(.L_7 - .L_6)
	.align		4
.L_6:
        /*0028*/ 	.word	index@(_Z7tonemapPK6float4P6uchar4jjffff)
        /*002c*/ 	.word	0x00000000


	//----- nvinfo : EIATTR_MIN_STACK_SIZE
	.align		4
.L_7:
        /*0030*/ 	.byte	0x04, 0x12
        /*0032*/ 	.short	(.L_9 - .L_8)
	.align		4
.L_8:
        /*0034*/ 	.word	index@(_Z7tonemapPK6float4P6uchar4jjffff)
        /*0038*/ 	.word	0x00000000
.L_9:


//--------------------- .nv.compat                --------------------------
	.section	.nv.compat,"",@"SHT_CUDA_COMPAT_INFO"
	.align	4
        /*0000*/ 	.byte	0x02, 0x09, 0x00, 0x00, 0x02, 0x02, 0x01, 0x00, 0x02, 0x05, 0x05, 0x00, 0x03, 0x07, 0x01, 0x01
        /*0010*/ 	.byte	0x02, 0x03, 0x00, 0x00, 0x02, 0x06, 0x01, 0x00, 0x04, 0x0b, 0x08, 0x00, 0x01, 0x00, 0x00, 0x00
        /*0020*/ 	.byte	0x00, 0x00, 0x00, 0x00


//--------------------- .nv.info._Z7tonemapPK6float4P6uchar4jjffff --------------------------
	.section	.nv.info._Z7tonemapPK6float4P6uchar4jjffff,"",@"SHT_CUDA_INFO"
	.sectionflags	@""
	.align	4


	//----- nvinfo : EIATTR_CUDA_API_VERSION
	.align		4
        /*0000*/ 	.byte	0x04, 0x37
        /*0002*/ 	.short	(.L_11 - .L_10)
.L_10:
        /*0004*/ 	.word	0x00000082


	//----- nvinfo : EIATTR_KPARAM_INFO
	.align		4
.L_11:
        /*0008*/ 	.byte	0x04, 0x17
        /*000a*/ 	.short	(.L_13 - .L_12)
.L_12:
        /*000c*/ 	.word	0x00000000
        /*0010*/ 	.short	0x0007
        /*0012*/ 	.short	0x0024
        /*0014*/ 	.byte	0x00, 0xf0, 0x11, 0x00


	//----- nvinfo : EIATTR_KPARAM_INFO
	.align		4
.L_13:
        /*0018*/ 	.byte	0x04, 0x17
        /*001a*/ 	.short	(.L_15 - .L_14)
.L_14:
        /*001c*/ 	.word	0x00000000
        /*0020*/ 	.short	0x0006
        /*0022*/ 	.short	0x0020
        /*0024*/ 	.byte	0x00, 0xf0, 0x11, 0x00


	//----- nvinfo : EIATTR_KPARAM_INFO
	.align		4
.L_15:
        /*0028*/ 	.byte	0x04, 0x17
        /*002a*/ 	.short	(.L_17 - .L_16)
.L_16:
        /*002c*/ 	.word	0x00000000
        /*0030*/ 	.short	0x0005
        /*0032*/ 	.short	0x001c
        /*0034*/ 	.byte	0x00, 0xf0, 0x11, 0x00


	//----- nvinfo : EIATTR_KPARAM_INFO
	.align		4
.L_17:
        /*0038*/ 	.byte	0x04, 0x17
        /*003a*/ 	.short	(.L_19 - .L_18)
.L_18:
        /*003c*/ 	.word	0x00000000
        /*0040*/ 	.short	0x0004
        /*0042*/ 	.short	0x0018
        /*0044*/ 	.byte	0x00, 0xf0, 0x11, 0x00


	//----- nvinfo : EIATTR_KPARAM_INFO
	.align		4
.L_19:
        /*0048*/ 	.byte	0x04, 0x17
        /*004a*/ 	.short	(.L_21 - .L_20)
.L_20:
        /*004c*/ 	.word	0x00000000
        /*0050*/ 	.short	0x0003
        /*0052*/ 	.short	0x0014
        /*0054*/ 	.byte	0x00, 0xf0, 0x11, 0x00


	//----- nvinfo : EIATTR_KPARAM_INFO
	.align		4
.L_21:
        /*0058*/ 	.byte	0x04, 0x17
        /*005a*/ 	.short	(.L_23 - .L_22)
.L_22:
        /*005c*/ 	.word	0x00000000
        /*0060*/ 	.short	0x0002
        /*0062*/ 	.short	0x0010
        /*0064*/ 	.byte	0x00, 0xf0, 0x11, 0x00


	//----- nvinfo : EIATTR_KPARAM_INFO
	.align		4
.L_23:
        /*0068*/ 	.byte	0x04, 0x17
        /*006a*/ 	.short	(.L_25 - .L_24)
.L_24:
        /*006c*/ 	.word	0x00000000
        /*0070*/ 	.short	0x0001
        /*0072*/ 	.short	0x0008
        /*0074*/ 	.byte	0x00, 0xf5, 0x21, 0x00


	//----- nvinfo : EIATTR_KPARAM_INFO
	.align		4
.L_25:
        /*0078*/ 	.byte	0x04, 0x17
        /*007a*/ 	.short	(.L_27 - .L_26)
.L_26:
        /*007c*/ 	.word	0x00000000
        /*0080*/ 	.short	0x0000
        /*0082*/ 	.short	0x0000
        /*0084*/ 	.byte	0x00, 0xf5, 0x21, 0x00


	//----- nvinfo : EIATTR_SPARSE_MMA_MASK
	.align		4
.L_27:
        /*0088*/ 	.byte	0x03, 0x50
        /*008a*/ 	.short	0x0000


	//----- nvinfo : EIATTR_MAXREG_COUNT
	.align		4
        /*008c*/ 	.byte	0x03, 0x1b
        /*008e*/ 	.short	0x00ff


	//----- nvinfo : EIATTR_MERCURY_ISA_VERSION
	.align		4
        /*0090*/ 	.byte	0x03, 0x5f
        /*0092*/ 	.short	0x0101


	//----- nvinfo : EIATTR_VRC_CTA_INIT_COUNT
	.align		4
        /*0094*/ 	.byte	0x02, 0x4a
	.zero		1
	.zero		1


	//----- nvinfo : EIATTR_EXIT_INSTR_OFFSETS
	.align		4
        /*0098*/ 	.byte	0x04, 0x1c
        /*009a*/ 	.short	(.L_29 - .L_28)


	//   ....[0]....
.L_28:
        /*009c*/ 	.word	0x000000c0


	//   ....[1]....
        /*00a0*/ 	.word	0x00000170


	//   ....[2]....
        /*00a4*/ 	.word	0x00000d80


	//----- nvinfo : EIATTR_CRS_STACK_SIZE
	.align		4
.L_29:
        /*00a8*/ 	.byte	0x04, 0x1e
        /*00aa*/ 	.short	(.L_31 - .L_30)
.L_30:
        /*00ac*/ 	.word	0x00000000


	//----- nvinfo : EIATTR_CBANK_PARAM_SIZE
	.align		4
.L_31:
        /*00b0*/ 	.byte	0x03, 0x19
        /*00b2*/ 	.short	0x0028


	//----- nvinfo : EIATTR_PARAM_CBANK
	.align		4
        /*00b4*/ 	.byte	0x04, 0x0a
        /*00b6*/ 	.short	(.L_33 - .L_32)
	.align		4
.L_32:
        /*00b8*/ 	.word	index@(.nv.constant0._Z7tonemapPK6float4P6uchar4jjffff)
        /*00bc*/ 	.short	0x0380
        /*00be*/ 	.short	0x0028


	//----- nvinfo : EIATTR_SW_WAR
	.align		4
.L_33:
        /*00c0*/ 	.byte	0x04, 0x36
        /*00c2*/ 	.short	(.L_35 - .L_34)
.L_34:
        /*00c4*/ 	.word	0x00000008
.L_35:


//--------------------- .nv.callgraph             --------------------------
	.section	.nv.callgraph,"",@"SHT_CUDA_CALLGRAPH"
	.align	4
	.sectionentsize	8
	.align		4
        /*0000*/ 	.word	0x00000000
	.align		4
        /*0004*/ 	.word	0xffffffff
	.align		4
        /*0008*/ 	.word	0x00000000
	.align		4
        /*000c*/ 	.word	0xfffffffe
	.align		4
        /*0010*/ 	.word	0x00000000
	.align		4
        /*0014*/ 	.word	0xfffffffd
	.align		4
        /*0018*/ 	.word	0x00000000
	.align		4
        /*001c*/ 	.word	0xfffffffc


//--------------------- .text._Z7tonemapPK6float4P6uchar4jjffff --------------------------
	.section	.text._Z7tonemapPK6float4P6uchar4jjffff,"ax",@progbits
	.align	128
        .global         _Z7tonemapPK6float4P6uchar4jjffff
        .type           _Z7tonemapPK6float4P6uchar4jjffff,@function
        .size           _Z7tonemapPK6float4P6uchar4jjffff,(.L_x_26 - _Z7tonemapPK6float4P6uchar4jjffff)
        .other          _Z7tonemapPK6float4P6uchar4jjffff,@"STO_CUDA_ENTRY STV_DEFAULT"
_Z7tonemapPK6float4P6uchar4jjffff:
.text._Z7tonemapPK6float4P6uchar4jjffff:
[----:B------:R-:W-:Y:S01]  /*0000*/  LDC R1, c[0x0][0x37c] ;  /* 0x0000df00ff017b82 */ /* 0x000fe20000000800 */
[----:B------:R-:W0:Y:S07]  /*0010*/  S2R R3, SR_TID.Y ;  /* 0x0000000000037919 */ /* 0x000e2e0000002200 */
[----:B------:R-:W1:Y:S01]  /*0020*/  LDC R5, c[0x0][0x360] ;  /* 0x0000d800ff057b82 */ /* 0x000e620000000800 */
[----:B------:R-:W2:Y:S01]  /*0030*/  LDCU.64 UR6, c[0x0][0x390] ;  /* 0x00007200ff0677ac */ /* 0x000ea20008000a00 */
[----:B------:R-:W1:Y:S06]  /*0040*/  S2R R2, SR_TID.X ;  /* 0x0000000000027919 */ /* 0x000e6c0000002100 */
[----:B------:R-:W0:Y:S08]  /*0050*/  S2UR UR5, SR_CTAID.Y ;  /* 0x00000000000579c3 */ /* 0x000e300000002600 */
[----:B------:R-:W0:Y:S08]  /*0060*/  LDC R0, c[0x0][0x364] ;  /* 0x0000d900ff007b82 */ /* 0x000e300000000800 */
[----:B------:R-:W1:Y:S01]  /*0070*/  S2UR UR4, SR_CTAID.X ;  /* 0x00000000000479c3 */ /* 0x000e620000002500 */
[----:B0-----:R-:W-:-:S05]  /*0080*/  IMAD R3, R0, UR5, R3 ;  /* 0x0000000500037c24 */ /* 0x001fca000f8e0203 */
[----:B--2---:R-:W-:Y:S01]  /*0090*/  ISETP.GE.U32.AND P0, PT, R3, UR7, PT ;  /* 0x0000000703007c0c */ /* 0x004fe2000bf06070 */
[----:B-1----:R-:W-:-:S05]  /*00a0*/  IMAD R2, R5, UR4, R2 ;  /* 0x0000000405027c24 */ /* 0x002fca000f8e0202 */
[----:B------:R-:W-:-:S13]  /*00b0*/  ISETP.GE.U32.OR P0, PT, R2, UR6, P0 ;  /* 0x0000000602007c0c */ /* 0x000fda0008706470 */
[----:B------:R-:W-:Y:S05]  /*00c0*/  @P0 EXIT ;  /* 0x000000000000094d */ /* 0x000fea0003800000 */
[----:B------:R-:W0:Y:S01]  /*00d0*/  LDC.64 R4, c[0x0][0x380] ;  /* 0x0000e000ff047b82 */ /* 0x000e220000000a00 */
[----:B------:R-:W1:Y:S01]  /*00e0*/  LDCU.64 UR4, c[0x0][0x358] ;  /* 0x00006b00ff0477ac */ /* 0x000e620008000a00 */
[----:B------:R-:W-:-:S04]  /*00f0*/  IMAD R2, R3, UR6, R2 ;  /* 0x0000000603027c24 */ /* 0x000fc8000f8e0202 */
[----:B0-----:R-:W-:-:S06]  /*0100*/  IMAD.WIDE.U32 R4, R2, 0x10, R4 ;  /* 0x0000001002047825 */ /* 0x001fcc00078e0004 */
[----:B-1----:R-:W2:Y:S02]  /*0110*/  LDG.E.128.CONSTANT R4, desc[UR4][R4.64] ;  /* 0x0000000404047981 */ /* 0x002ea4000c1e9d00 */
[----:B--2---:R-:W-:-:S13]  /*0120*/  FSETP.NEU.AND P0, PT, R7, RZ, PT ;  /* 0x000000ff0700720b */ /* 0x004fda0003f0d000 */
[----:B------:R-:W0:Y:S01]  /*0130*/  @!P0 LDC.64 R8, c[0x0][0x388] ;  /* 0x0000e200ff088b82 */ /* 0x000e220000000a00 */
[----:B------:R-:W-:Y:S02]  /*0140*/  @!P0 IMAD.MOV.U32 R3, RZ, RZ, -0x1000000 ;  /* 0xff000000ff038424 */ /* 0x000fe400078e00ff */
[----:B0-----:R-:W-:-:S05]  /*0150*/  @!P0 IMAD.WIDE.U32 R8, R2, 0x4, R8 ;  /* 0x0000000402088825 */ /* 0x001fca00078e0008 */
[----:B------:R0:W-:Y:S01]  /*0160*/  @!P0 STG.E desc[UR4][R8.64], R3 ;  /* 0x0000000308008986 */ /* 0x0001e2000c101904 */
[----:B------:R-:W-:Y:S05]  /*0170*/  @!P0 EXIT ;  /* 0x000000000000894d */ /* 0x000fea0003800000 */
[----:B0-----:R-:W-:Y:S01]  /*0180*/  FADD R3, R7, 1 ;  /* 0x3f80000007037421 */ /* 0x001fe20000000000 */
[----:B------:R-:W-:Y:S01]  /*0190*/  BSSY.RECONVERGENT B0, `(.L_x_0) ;  /* 0x0000031000007945 */ /* 0x000fe20003800200 */
[----:B------:R-:W-:-:S03]  /*01a0*/  HFMA2 R0, -RZ, RZ, 0, 0 ;  /* 0x00000000ff007431 */ /* 0x000fc600000001ff */
[----:B------:R-:W-:-:S13]  /*01b0*/  FSETP.NEU.AND P0, PT, R3, RZ, PT ;  /* 0x000000ff0300720b */ /* 0x000fda0003f0d000 */
[----:B------:R-:W-:Y:S05]  /*01c0*/  @!P0 BRA `(.L_x_1) ;  /* 0x0000000000b48947 */ /* 0x000fea0003800000 */
[----:B------:R-:W0:Y:S01]  /*01d0*/  LDC R0, c[0x0][0x39c] ;  /* 0x0000e700ff007b82 */ /* 0x000e220000000800 */
[----:B------:R-:W-:Y:S01]  /*01e0*/  IMAD.MOV.U32 R11, RZ, RZ, 0x3e055027 ;  /* 0x3e055027ff0b7424 */ /* 0x000fe200078e00ff */
[----:B------:R-:W-:Y:S06]  /*01f0*/  BSSY.RECONVERGENT B1, `(.L_x_2) ;  /* 0x0000029000017945 */ /* 0x000fec0003800200 */
[----:B------:R-:W1:Y:S01]  /*0200*/  LDC R12, c[0x0][0x3a0] ;  /* 0x0000e800ff0c7b82 */ /* 0x000e620000000800 */
[----:B0-----:R-:W-:-:S05]  /*0210*/  FFMA R0, R3, R0, 1 ;  /* 0x3f80000003007423 */ /* 0x001fca0000000000 */
[----:B------:R-:W-:-:S13]  /*0220*/  FSETP.GEU.AND P0, PT, R0, 1.175494350822287508e-38, PT ;  /* 0x008000000000780b */ /* 0x000fda0003f0e000 */
[----:B------:R-:W-:-:S04]  /*0230*/  @!P0 FMUL R0, R0, 8388608 ;  /* 0x4b00000000008820 */ /* 0x000fc80000400000 */
[----:B------:R-:W-:-:S05]  /*0240*/  VIADD R7, R0, 0xc0d55555 ;  /* 0xc0d5555500077836 */ /* 0x000fca0000000000 */
[----:B------:R-:W-:-:S04]  /*0250*/  LOP3.LUT R9, R7, 0xff800000, RZ, 0xc0, !PT ;  /* 0xff80000007097812 */ /* 0x000fc800078ec0ff */
[-C--:B------:R-:W-:Y:S02]  /*0260*/  IADD3 R7, PT, PT, R0, -R9.reuse, RZ ;  /* 0x8000000900077210 */ /* 0x080fe40007ffe0ff */
[----:B------:R-:W-:Y:S02]  /*0270*/  I2FP.F32.S32 R8, R9 ;  /* 0x0000000900087245 */ /* 0x000fe40000201400 */
[----:B------:R-:W-:Y:S01]  /*0280*/  MOV R9, 0x7f800000 ;  /* 0x7f80000000097802 */ /* 0x000fe20000000f00 */
[----:B------:R-:W-:-:S04]  /*0290*/  FADD R10, R7, -1 ;  /* 0xbf800000070a7421 */ /* 0x000fc80000000000 */
[----:B------:R-:W-:-:S04]  /*02a0*/  FFMA R7, R10, -R11, 0.14084610342979431152 ;  /* 0x3e1039f60a077423 */ /* 0x000fc8000000080b */
[----:B------:R-:W-:-:S04]  /*02b0*/  FFMA R7, R10, R7, -0.12148627638816833496 ;  /* 0xbdf8cdcc0a077423 */ /* 0x000fc80000000007 */
[----:B------:R-:W-:-:S04]  /*02c0*/  FFMA R7, R10, R7, 0.13980610668659210205 ;  /* 0x3e0f29550a077423 */ /* 0x000fc80000000007 */
[----:B------:R-:W-:-:S04]  /*02d0*/  FFMA R7, R10, R7, -0.16684235632419586182 ;  /* 0xbe2ad8b90a077423 */ /* 0x000fc80000000007 */
[----:B------:R-:W-:-:S04]  /*02e0*/  FFMA R7, R10, R7, 0.20012299716472625732 ;  /* 0x3e4ced0b0a077423 */ /* 0x000fc80000000007 */
[----:B------:R-:W-:-:S04]  /*02f0*/  FFMA R7, R10, R7, -0.24999669194221496582 ;  /* 0xbe7fff220a077423 */ /* 0x000fc80000000007 */
[----:B------:R-:W-:-:S04]  /*0300*/  FFMA R7, R10, R7, 0.33333182334899902344 ;  /* 0x3eaaaa780a077423 */ /* 0x000fc80000000007 */
[----:B------:R-:W-:Y:S01]  /*0310*/  FFMA R11, R10, R7, -0.5 ;  /* 0xbf0000000a0b7423 */ /* 0x000fe20000000007 */
[----:B------:R-:W-:Y:S02]  /*0320*/  FSEL R7, RZ, -23, P0 ;  /* 0xc1b80000ff077808 */ /* 0x000fe40000000000 */
[----:B------:R-:W-:Y:S01]  /*0330*/  ISETP.GT.U32.AND P0, PT, R0, 0x7f7fffff, PT ;  /* 0x7f7fffff0000780c */ /* 0x000fe20003f04070 */
[----:B------:R-:W-:Y:S02]  /*0340*/  FMUL R11, R10, R11 ;  /* 0x0000000b0a0b7220 */ /* 0x000fe40000400000 */
[----:B------:R-:W-:Y:S02]  /*0350*/  FFMA R7, R8, 1.1920928955078125e-07, R7 ;  /* 0x3400000008077823 */ /* 0x000fe40000000007 */
[----:B------:R-:W-:Y:S01]  /*0360*/  FFMA R10, R10, R11, R10 ;  /* 0x0000000b0a0a7223 */ /* 0x000fe2000000000a */
[----:B------:R-:W0:Y:S03]  /*0370*/  MUFU.RCP R8, R3 ;  /* 0x0000000300087308 */ /* 0x000e260000001000 */
[----:B------:R-:W-:-:S04]  /*0380*/  FFMA R7, R7, 0.69314718246459960938, R10 ;  /* 0x3f31721807077823 */ /* 0x000fc8000000000a */
[C---:B------:R-:W-:Y:S01]  /*0390*/  @P0 FFMA R7, R0.reuse, R9, +INF ;  /* 0x7f80000000070423 */ /* 0x040fe20000000009 */
[----:B------:R-:W-:Y:S01]  /*03a0*/  FSETP.NEU.AND P0, PT, R0, RZ, PT ;  /* 0x000000ff0000720b */ /* 0x000fe20003f0d000 */
[----:B-1----:R-:W-:-:S03]  /*03b0*/  FMUL R0, R12, 0.5 ;  /* 0x3f0000000c007820 */ /* 0x002fc60000400000 */
[----:B------:R-:W-:-:S05]  /*03c0*/  FSEL R7, R7, -INF , P0 ;  /* 0xff80000007077808 */ /* 0x000fca0000000000 */
[----:B------:R-:W-:Y:S01]  /*03d0*/  FMUL R0, R0, R7 ;  /* 0x0000000700007220 */ /* 0x000fe20000400000 */
[----:B0-----:R-:W-:-:S03]  /*03e0*/  FFMA R7, -R3, R8, 1 ;  /* 0x3f80000003077423 */ /* 0x001fc60000000108 */
[----:B------:R-:W-:Y:S01]  /*03f0*/  FMUL R0, R0, 0.43429449200630187988 ;  /* 0x3ede5bd900007820 */ /* 0x000fe20000400000 */
[----:B------:R-:W-:-:S03]  /*0400*/  FFMA R7, R8, R7, R8 ;  /* 0x0000000708077223 */ /* 0x000fc60000000008 */
[----:B------:R-:W0:Y:S01]  /*0410*/  FCHK P0, R0, R3 ;  /* 0x0000000300007302 */ /* 0x000e220000000000 */
[----:B------:R-:W-:-:S04]  /*0420*/  FFMA R8, R0, R7, RZ ;  /* 0x0000000700087223 */ /* 0x000fc800000000ff */
[----:B------:R-:W-:-:S04]  /*0430*/  FFMA R9, -R3, R8, R0 ;  /* 0x0000000803097223 */ /* 0x000fc80000000100 */
[----:B------:R-:W-:Y:S01]  /*0440*/  FFMA R7, R7, R9, R8 ;  /* 0x0000000907077223 */ /* 0x000fe20000000008 */
[----:B0-----:R-:W-:Y:S06]  /*0450*/  @!P0 BRA `(.L_x_3) ;  /* 0x0000000000088947 */ /* 0x001fec0003800000 */
[----:B------:R-:W-:-:S07]  /*0460*/  MOV R8, 0x480 ;  /* 0x0000048000087802 */ /* 0x000fce0000000f00 */
[----:B------:R-:W-:Y:S05]  /*0470*/  CALL.REL.NOINC `($__internal_1_$__cuda_sm3x_div_rn_noftz_f32_slowpath) ;  /* 0x0000000c00107944 */ /* 0x000fea0003c00000 */
.L_x_3:
[----:B------:R-:W-:Y:S05]  /*0480*/  BSYNC.RECONVERGENT B1 ;  /* 0x0000000000017941 */ /* 0x000fea0003800200 */
.L_x_2:
[----:B------:R-:W-:-:S07]  /*0490*/  IMAD.MOV.U32 R0, RZ, RZ, R7 ;  /* 0x000000ffff007224 */ /* 0x000fce00078e0007 */
.L_x_1:
[----:B------:R-:W-:Y:S05]  /*04a0*/  BSYNC.RECONVERGENT B0 ;  /* 0x0000000000007941 */ /* 0x000fea0003800200 */
.L_x_0:
[----:B------:R-:W0:Y:S01]  /*04b0*/  LDC R9, c[0x0][0x398] ;  /* 0x0000e600ff097b82 */ /* 0x000e220000000800 */
[-C--:B------:R-:W-:Y:S01]  /*04c0*/  FMUL R4, R4, R0.reuse ;  /* 0x0000000004047220 */ /* 0x080fe20000400000 */
[-C--:B------:R-:W-:Y:S01]  /*04d0*/  FMUL R5, R5, R0.reuse ;  /* 0x0000000005057220 */ /* 0x080fe20000400000 */
[-C--:B------:R-:W-:Y:S01]  /*04e0*/  FMUL R6, R6, R0.reuse ;  /* 0x0000000006067220 */ /* 0x080fe20000400000 */
[----:B------:R-:W-:Y:S01]  /*04f0*/  FMUL R3, R3, R0 ;  /* 0x0000000003037220 */ /* 0x000fe20000400000 */
[----:B0-----:R-:W-:-:S04]  /*0500*/  IADD3 R7, PT, PT, R9, 0x1800000, RZ ;  /* 0x0180000009077810 */ /* 0x001fc80007ffe0ff */
[----:B------:R-:W-:-:S04]  /*0510*/  LOP3.LUT R7, R7, 0x7f800000, RZ, 0xc0, !PT ;  /* 0x7f80000007077812 */ /* 0x000fc800078ec0ff */
[----:B------:R-:W-:-:S13]  /*0520*/  ISETP.GT.U32.AND P0, PT, R7, 0x1ffffff, PT ;  /* 0x01ffffff0700780c */ /* 0x000fda0003f04070 */
[----:B------:R-:W-:Y:S05]  /*0530*/  @P0 BRA `(.L_x_4) ;  /* 0x0000000000100947 */ /* 0x000fea0003800000 */
[----:B------:R-:W-:-:S07]  /*0540*/  MOV R8, 0x560 ;  /* 0x0000056000087802 */ /* 0x000fce0000000f00 */
[----:B------:R-:W-:Y:S05]  /*0550*/  CALL.REL.NOINC `($__internal_0_$__cuda_sm20_rcp_rn_f32_slowpath) ;  /* 0x00000008000c7944 */ /* 0x000fea0003c00000 */
[----:B------:R-:W-:Y:S01]  /*0560*/  IMAD.MOV.U32 R0, RZ, RZ, R7 ;  /* 0x000000ffff007224 */ /* 0x000fe200078e0007 */
[----:B------:R-:W-:Y:S06]  /*0570*/  BRA `(.L_x_5) ;  /* 0x0000000000107947 */ /* 0x000fec0003800000 */
.L_x_4:
[----:B------:R-:W0:Y:S02]  /*0580*/  MUFU.RCP R0, R9 ;  /* 0x0000000900007308 */ /* 0x000e240000001000 */
[----:B0-----:R-:W-:-:S04]  /*0590*/  FFMA R7, R0, R9, -1 ;  /* 0xbf80000000077423 */ /* 0x001fc80000000009 */
[----:B------:R-:W-:-:S04]  /*05a0*/  FADD.FTZ R7, -R7, -RZ ;  /* 0x800000ff07077221 */ /* 0x000fc80000010100 */
[----:B------:R-:W-:-:S07]  /*05b0*/  FFMA R0, R0, R7, R0 ;  /* 0x0000000700007223 */ /* 0x000fce0000000000 */
.L_x_5:
[C---:B------:R-:W-:Y:S01]  /*05c0*/  FMUL R8, |R3|.reuse, 16777216 ;  /* 0x4b80000003087820 */ /* 0x040fe20000400200 */
[----:B------:R-:W-:Y:S01]  /*05d0*/  FSETP.GEU.AND P0, PT, |R3|, 1.175494350822287508e-38, PT ;  /* 0x008000000300780b */ /* 0x000fe20003f0e200 */
[----:B------:R-:W-:Y:S01]  /*05e0*/  BSSY.RECONVERGENT B0, `(.L_x_6) ;  /* 0x0000058000007945 */ /* 0x000fe20003800200 */
[----:B------:R-:W-:Y:S02]  /*05f0*/  MOV R15, 0x3a2c32e4 ;  /* 0x3a2c32e4000f7802 */ /* 0x000fe40000000f00 */
[----:B------:R-:W-:-:S04]  /*0600*/  FSEL R8, R8, |R3|, !P0 ;  /* 0x4000000308087208 */ /* 0x000fc80004000000 */
[----:B------:R-:W-:-:S04]  /*0610*/  IADD3 R7, PT, PT, R8, -0x3f3504f3, RZ ;  /* 0xc0cafb0d08077810 */ /* 0x000fc80007ffe0ff */
[----:B------:R-:W-:Y:S02]  /*0620*/  LOP3.LUT R9, R7, 0xff800000, RZ, 0xc0, !PT ;  /* 0xff80000007097812 */ /* 0x000fe400078ec0ff */
[----:B------:R-:W-:-:S03]  /*0630*/  FSEL R7, RZ, -24, P0 ;  /* 0xc1c00000ff077808 */ /* 0x000fc60000000000 */
[----:B------:R-:W-:-:S04]  /*0640*/  IMAD.IADD R8, R8, 0x1, -R9 ;  /* 0x0000000108087824 */ /* 0x000fc800078e0a09 */
[C---:B------:R-:W-:Y:S01]  /*0650*/  FADD R11, R8.reuse, 1 ;  /* 0x3f800000080b7421 */ /* 0x040fe20000000000 */
[----:B------:R-:W-:Y:S01]  /*0660*/  FADD R10, R8, -1 ;  /* 0xbf800000080a7421 */ /* 0x000fe20000000000 */
[----:B------:R-:W-:-:S03]  /*0670*/  I2FP.F32.S32 R8, R9 ;  /* 0x0000000900087245 */ /* 0x000fc60000201400 */
[----:B------:R-:W-:Y:S01]  /*0680*/  FADD R12, R10, R10 ;  /* 0x0000000a0a0c7221 */ /* 0x000fe20000000000 */
[----:B------:R-:W0:Y:S01]  /*0690*/  MUFU.RCP R11, R11 ;  /* 0x0000000b000b7308 */ /* 0x000e220000001000 */
[----:B------:R-:W-:Y:S02]  /*06a0*/  FFMA R8, R8, 1.1920928955078125e-07, R7 ;  /* 0x3400000008087823 */ /* 0x000fe40000000007 */
[----:B0-----:R-:W-:-:S04]  /*06b0*/  FMUL R9, R11, R12 ;  /* 0x0000000c0b097220 */ /* 0x001fc80000400000 */
[----:B------:R-:W-:Y:S01]  /*06c0*/  FADD R13, R10, -R9 ;  /* 0x800000090a0d7221 */ /* 0x000fe20000000000 */
[C---:B------:R-:W-:Y:S01]  /*06d0*/  FMUL R12, R9.reuse, R9 ;  /* 0x00000009090c7220 */ /* 0x040fe20000400000 */
[----:B------:R-:W-:Y:S02]  /*06e0*/  FFMA R7, R9, 1.4426950216293334961, R8 ;  /* 0x3fb8aa3b09077823 */ /* 0x000fe40000000008 */
[----:B------:R-:W-:Y:S01]  /*06f0*/  FADD R13, R13, R13 ;  /* 0x0000000d0d0d7221 */ /* 0x000fe20000000000 */
[----:B------:R-:W-:Y:S01]  /*0700*/  FFMA R15, R12, R15, 0.0032181653659790754318 ;  /* 0x3b52e7db0c0f7423 */ /* 0x000fe2000000000f */
[----:B------:R-:W-:Y:S02]  /*0710*/  FADD R8, R8, -R7 ;  /* 0x8000000708087221 */ /* 0x000fe40000000000 */
[----:B------:R-:W-:Y:S01]  /*0720*/  FFMA R10, R10, -R9, R13 ;  /* 0x800000090a0a7223 */ /* 0x000fe2000000000d */
[----:B------:R-:W-:Y:S01]  /*0730*/  FFMA R15, R12, R15, 0.018033718690276145935 ;  /* 0x3c93bb730c0f7423 */ /* 0x000fe2000000000f */
[----:B------:R-:W-:-:S02]  /*0740*/  FFMA R13, R9, 1.4426950216293334961, R8 ;  /* 0x3fb8aa3b090d7823 */ /* 0x000fc40000000008 */
[----:B------:R-:W-:Y:S01]  /*0750*/  FMUL R10, R11, R10 ;  /* 0x0000000a0b0a7220 */ /* 0x000fe20000400000 */
[----:B------:R-:W-:-:S03]  /*0760*/  FFMA R15, R12, R15, 0.12022458761930465698 ;  /* 0x3df6384f0c0f7423 */ /* 0x000fc6000000000f */
[----:B------:R-:W-:Y:S01]  /*0770*/  FFMA R8, R10, 1.4426950216293334961, R13 ;  /* 0x3fb8aa3b0a087823 */ /* 0x000fe2000000000d */
[----:B------:R-:W-:-:S03]  /*0780*/  FMUL R12, R12, R15 ;  /* 0x0000000f0c0c7220 */ /* 0x000fc60000400000 */
[----:B------:R-:W-:Y:S01]  /*0790*/  FFMA R11, R9, 1.9251366722983220825e-08, R8 ;  /* 0x32a55e34090b7823 */ /* 0x000fe20000000008 */
[----:B------:R-:W-:-:S04]  /*07a0*/  FMUL R8, R12, 3 ;  /* 0x404000000c087820 */ /* 0x000fc80000400000 */
[----:B------:R-:W-:-:S04]  /*07b0*/  FFMA R11, R10, R8, R11 ;  /* 0x000000080a0b7223 */ /* 0x000fc8000000000b */
[----:B------:R-:W-:Y:S01]  /*07c0*/  FFMA R12, R9, R12, R11 ;  /* 0x0000000c090c7223 */ /* 0x000fe2000000000b */
[----:B------:R-:W-:-:S03]  /*07d0*/  IMAD.MOV.U32 R11, RZ, RZ, 0x391fcb8e ;  /* 0x391fcb8eff0b7424 */ /* 0x000fc600078e00ff */
[----:B------:R-:W-:-:S04]  /*07e0*/  FADD R8, R7, R12 ;  /* 0x0000000c07087221 */ /* 0x000fc80000000000 */
[----:B------:R-:W-:Y:S01]  /*07f0*/  FMUL R9, R8, R0 ;  /* 0x0000000008097220 */ /* 0x000fe20000400000 */
[----:B------:R-:W-:-:S03]  /*0800*/  FADD R7, -R7, R8 ;  /* 0x0000000807077221 */ /* 0x000fc60000000100 */
[----:B------:R-:W0:Y:S01]  /*0810*/  FRND R10, R9 ;  /* 0x00000009000a7307 */ /* 0x000e220000201000 */
[----:B------:R-:W-:Y:S01]  /*0820*/  FADD R7, R12, -R7 ;  /* 0x800000070c077221 */ /* 0x000fe20000000000 */
[-C--:B------:R-:W-:Y:S01]  /*0830*/  FFMA R8, R8, R0.reuse, -R9 ;  /* 0x0000000008087223 */ /* 0x080fe20000000809 */
[C---:B------:R-:W-:Y:S02]  /*0840*/  FSETP.GT.AND P1, PT, |R9|.reuse, 152, PT ;  /* 0x431800000900780b */ /* 0x040fe40003f24200 */
[----:B------:R-:W-:Y:S01]  /*0850*/  FSETP.GEU.AND P2, PT, R9, RZ, PT ;  /* 0x000000ff0900720b */ /* 0x000fe20003f4e000 */
[----:B------:R-:W-:Y:S02]  /*0860*/  FFMA R7, R7, R0, R8 ;  /* 0x0000000007077223 */ /* 0x000fe40000000008 */
[----:B------:R-:W1:Y:S01]  /*0870*/  F2I.NTZ R12, R9 ;  /* 0x00000009000c7305 */ /* 0x000e620000203100 */
[----:B0-----:R-:W-:Y:S01]  /*0880*/  FADD R8, R9, -R10 ;  /* 0x8000000a09087221 */ /* 0x001fe20000000000 */
[----:B------:R-:W-:-:S03]  /*0890*/  FSETP.GT.AND P0, PT, R10, RZ, PT ;  /* 0x000000ff0a00720b */ /* 0x000fc60003f04000 */
[----:B------:R-:W-:Y:S01]  /*08a0*/  FADD R8, R7, R8 ;  /* 0x0000000807087221 */ /* 0x000fe20000000000 */
[----:B------:R-:W-:Y:S02]  /*08b0*/  SEL R13, RZ, 0x83000000, P0 ;  /* 0x83000000ff0d7807 */ /* 0x000fe40000000000 */
[----:B------:R-:W-:Y:S01]  /*08c0*/  FSETP.NEU.AND P0, PT, R3, 1, PT ;  /* 0x3f8000000300780b */ /* 0x000fe20003f0d000 */
[----:B------:R-:W-:-:S03]  /*08d0*/  FFMA R7, R8, R11, 0.0013391353422775864601 ;  /* 0x3aaf85ed08077423 */ /* 0x000fc6000000000b */
[----:B------:R-:W-:Y:S01]  /*08e0*/  FSETP.EQ.OR P0, PT, R0, RZ, !P0 ;  /* 0x000000ff0000720b */ /* 0x000fe20004702400 */
[----:B------:R-:W-:-:S04]  /*08f0*/  FFMA R7, R8, R7, 0.0096188392490148544312 ;  /* 0x3c1d985608077423 */ /* 0x000fc80000000007 */
[----:B------:R-:W-:-:S04]  /*0900*/  FFMA R7, R8, R7, 0.055503588169813156128 ;  /* 0x3d6357bb08077423 */ /* 0x000fc80000000007 */
[----:B------:R-:W-:Y:S01]  /*0910*/  FFMA R11, R8, R7, 0.24022644758224487305 ;  /* 0x3e75fdec080b7423 */ /* 0x000fe20000000007 */
[----:B------:R-:W-:-:S03]  /*0920*/  FMUL R7, R0, 0.5 ;  /* 0x3f00000000077820 */ /* 0x000fc60000400000 */
[----:B------:R-:W-:-:S03]  /*0930*/  FFMA R11, R8, R11, 0.69314718246459960938 ;  /* 0x3f317218080b7423 */ /* 0x000fc6000000000b */
[----:B------:R-:W0:Y:S01]  /*0940*/  FRND.TRUNC R7, R7 ;  /* 0x0000000700077307 */ /* 0x000e22000020d000 */
[----:B------:R-:W-:Y:S01]  /*0950*/  FFMA R11, R8, R11, 1 ;  /* 0x3f800000080b7423 */ /* 0x000fe2000000000b */
[----:B------:R-:W-:Y:S01]  /*0960*/  IADD3 R8, PT, PT, R13, 0x7f000000, RZ ;  /* 0x7f0000000d087810 */ /* 0x000fe20007ffe0ff */
[----:B-1----:R-:W-:-:S04]  /*0970*/  IMAD R13, R12, 0x800000, -R13 ;  /* 0x008000000c0d7824 */ /* 0x002fc800078e0a0d */
[----:B------:R-:W-:-:S04]  /*0980*/  FMUL R8, R11, R8 ;  /* 0x000000080b087220 */ /* 0x000fc80000400000 */
[----:B------:R-:W-:Y:S01]  /*0990*/  FMUL R13, R8, R13 ;  /* 0x0000000d080d7220 */ /* 0x000fe20000400000 */
[----:B------:R-:W-:Y:S01]  /*09a0*/  HFMA2 R8, -RZ, RZ, 1.875, 0 ;  /* 0x3f800000ff087431 */ /* 0x000fe200000001ff */
[----:B------:R-:W-:Y:S01]  /*09b0*/  @P1 FSEL R13, RZ, +INF , !P2 ;  /* 0x7f800000ff0d1808 */ /* 0x000fe20005000000 */
[----:B0-----:R-:W-:Y:S01]  /*09c0*/  FADD R7, R7, R7 ;  /* 0x0000000707077221 */ /* 0x001fe20000000000 */
[----:B------:R-:W-:Y:S06]  /*09d0*/  @P0 BRA `(.L_x_7) ;  /* 0x0000000000600947 */ /* 0x000fec0003800000 */
[----:B------:R-:W-:-:S04]  /*09e0*/  FSETP.NAN.AND P0, PT, |R0|, |R0|, PT ;  /* 0x400000000000720b */ /* 0x000fc80003f08200 */
[----:B------:R-:W-:-:S13]  /*09f0*/  FSETP.NUM.AND P0, PT, |R3|, |R3|, !P0 ;  /* 0x400000030300720b */ /* 0x000fda0004707200 */
[----:B------:R-:W-:Y:S01]  /*0a00*/  @!P0 FADD R8, R3, R0 ;  /* 0x0000000003088221 */ /* 0x000fe20000000000 */
[----:B------:R-:W-:Y:S06]  /*0a10*/  @!P0 BRA `(.L_x_7) ;  /* 0x0000000000508947 */ /* 0x000fec0003800000 */
[----:B------:R-:W-:Y:S01]  /*0a20*/  FSETP.NEU.AND P0, PT, |R3|, +INF , PT ;  /* 0x7f8000000300780b */ /* 0x000fe20003f0d200 */
[----:B------:R-:W-:-:S03]  /*0a30*/  FADD R9, -R7, R0 ;  /* 0x0000000007097221 */ /* 0x000fc60000000100 */
[----:B------:R-:W-:-:S04]  /*0a40*/  FSETP.NEU.AND P0, PT, R3, RZ, P0 ;  /* 0x000000ff0300720b */ /* 0x000fc8000070d000 */
[----:B------:R-:W-:Y:S02]  /*0a50*/  FSETP.GEU.OR P1, PT, R0, RZ, P0 ;  /* 0x000000ff0000720b */ /* 0x000fe4000072e400 */
[----:B------:R-:W-:-:S07]  /*0a60*/  FSETP.NEU.AND P2, PT, |R9|, 1, !P0 ;  /* 0x3f8000000900780b */ /* 0x000fce000474d200 */
[----:B------:R-:W-:-:S05]  /*0a70*/  @!P0 FADD R7, R3, R3 ;  /* 0x0000000303078221 */ /* 0x000fca0000000000 */
[----:B------:R-:W-:-:S04]  /*0a80*/  @!P1 LOP3.LUT R7, R7, 0x7f800000, RZ, 0x3c, !PT ;  /* 0x7f80000007079812 */ /* 0x000fc800078e3cff */
[----:B------:R-:W-:-:S05]  /*0a90*/  @P2 LOP3.LUT R7, R7, 0x7fffffff, RZ, 0xc0, !PT ;  /* 0x7fffffff07072812 */ /* 0x000fca00078ec0ff */
[----:B------:R-:W-:Y:S01]  /*0aa0*/  @!P0 IMAD.MOV.U32 R8, RZ, RZ, R7 ;  /* 0x000000ffff088224 */ /* 0x000fe200078e0007 */
[----:B------:R-:W-:Y:S06]  /*0ab0*/  @!P0 BRA `(.L_x_7) ;  /* 0x0000000000288947 */ /* 0x000fec0003800000 */
[----:B------:R-:W-:Y:S02]  /*0ac0*/  FSETP.NEU.AND P0, PT, |R0|, +INF , PT ;  /* 0x7f8000000000780b */ /* 0x000fe40003f0d200 */
[----:B------:R-:W-:-:S13]  /*0ad0*/  FSETP.EQ.AND P1, PT, R3, -1, PT ;  /* 0xbf8000000300780b */ /* 0x000fda0003f22000 */
[----:B------:R-:W-:Y:S05]  /*0ae0*/  @!P0 BRA P1, `(.L_x_7) ;  /* 0x00000000001c8947 */ /* 0x000fea0000800000 */
[----:B------:R-:W-:Y:S02]  /*0af0*/  FSETP.GEU.AND P1, PT, R3, RZ, PT ;  /* 0x000000ff0300720b */ /* 0x000fe40003f2e000 */
[----:B------:R-:W-:-:S11]  /*0b00*/  MOV R8, R13 ;  /* 0x0000000d00087202 */ /* 0x000fd60000000f00 */
[----:B------:R-:W0:Y:S01]  /*0b10*/  @!P1 FRND.FLOOR R7, R0 ;  /* 0x0000000000079307 */ /* 0x000e220000205000 */
[----:B------:R-:W-:Y:S02]  /*0b20*/  @!P1 FSETP.NEU.AND P2, PT, |R9|, 1, PT ;  /* 0x3f8000000900980b */ /* 0x000fe40003f4d200 */
[----:B0-----:R-:W-:Y:S02]  /*0b30*/  @!P1 FSETP.NEU.AND P0, PT, R0, R7, PT ;  /* 0x000000070000920b */ /* 0x001fe40003f0d000 */
[----:B------:R-:W-:-:S04]  /*0b40*/  @!P1 FSEL R7, R13, -R13, P2 ;  /* 0x8000000d0d079208 */ /* 0x000fc80001000000 */
[----:B------:R-:W-:-:S07]  /*0b50*/  @!P1 FSEL R8, R7, +QNAN , !P0 ;  /* 0x7fffffff07089808 */ /* 0x000fce0004000000 */
.L_x_7:
[----:B------:R-:W-:Y:S05]  /*0b60*/  BSYNC.RECONVERGENT B0 ;  /* 0x0000000000007941 */ /* 0x000fea0003800200 */
.L_x_6:
[----:B------:R-:W0:Y:S01]  /*0b70*/  MUFU.RCP R0, R3 ;  /* 0x0000000300007308 */ /* 0x000e220000001000 */
[----:B------:R-:W-:Y:S07]  /*0b80*/  BSSY.RECONVERGENT B0, `(.L_x_8) ;  /* 0x000000b000007945 */ /* 0x000fee0003800200 */
[----:B------:R-:W1:Y:S01]  /*0b90*/  FCHK P0, R8, R3 ;  /* 0x0000000308007302 */ /* 0x000e620000000000 */
[----:B0-----:R-:W-:-:S04]  /*0ba0*/  FFMA R7, -R3, R0, 1 ;  /* 0x3f80000003077423 */ /* 0x001fc80000000100 */
[----:B------:R-:W-:-:S04]  /*0bb0*/  FFMA R0, R0, R7, R0 ;  /* 0x0000000700007223 */ /* 0x000fc80000000000 */
[----:B------:R-:W-:-:S04]  /*0bc0*/  FFMA R7, R0, R8, RZ ;  /* 0x0000000800077223 */ /* 0x000fc800000000ff */
[----:B------:R-:W-:-:S04]  /*0bd0*/  FFMA R10, -R3, R7, R8 ;  /* 0x00000007030a7223 */ /* 0x000fc80000000108 */
[----:B------:R-:W-:Y:S01]  /*0be0*/  FFMA R7, R0, R10, R7 ;  /* 0x0000000a00077223 */ /* 0x000fe20000000007 */
[----:B-1----:R-:W-:Y:S06]  /*0bf0*/  @!P0 BRA `(.L_x_9) ;  /* 0x00000000000c8947 */ /* 0x002fec0003800000 */
[----:B------:R-:W-:Y:S01]  /*0c00*/  IMAD.MOV.U32 R0, RZ, RZ, R8 ;  /* 0x000000ffff007224 */ /* 0x000fe200078e0008 */
[----:B------:R-:W-:-:S07]  /*0c10*/  MOV R8, 0xc30 ;  /* 0x00000c3000087802 */ /* 0x000fce0000000f00 */
[----:B------:R-:W-:Y:S05]  /*0c20*/  CALL.REL.NOINC `($__internal_1_$__cuda_sm3x_div_rn_noftz_f32_slowpath) ;  /* 0x0000000400247944 */ /* 0x000fea0003c00000 */
.L_x_9:
[----:B------:R-:W-:Y:S05]  /*0c30*/  BSYNC.RECONVERGENT B0 ;  /* 0x0000000000007941 */ /* 0x000fea0003800200 */
.L_x_8:
[-C--:B------:R-:W-:Y:S01]  /*0c40*/  FMUL R4, R4, R7.reuse ;  /* 0x0000000704047220 */ /* 0x080fe20000400000 */
[-C--:B------:R-:W-:Y:S01]  /*0c50*/  FMUL R5, R5, R7.reuse ;  /* 0x0000000705057220 */ /* 0x080fe20000400000 */
[----:B------:R-:W-:Y:S01]  /*0c60*/  FMUL R6, R6, R7 ;  /* 0x0000000706067220 */ /* 0x000fe20000400000 */
[----:B------:R-:W-:Y:S01]  /*0c70*/  UMOV UR6, 0x3340 ;  /* 0x0000334000067882 */ /* 0x000fe20000000000 */
[----:B------:R-:W-:Y:S01]  /*0c80*/  FMUL R4, R4, 255 ;  /* 0x437f000004047820 */ /* 0x000fe20000400000 */
[----:B------:R-:W-:Y:S01]  /*0c90*/  FMUL R5, R5, 255 ;  /* 0x437f000005057820 */ /* 0x000fe20000400000 */
[----:B------:R-:W-:Y:S01]  /*0ca0*/  FMUL R6, R6, 255 ;  /* 0x437f000006067820 */ /* 0x000fe20000400000 */
[----:B------:R-:W-:Y:S02]  /*0cb0*/  MOV R9, UR6 ;  /* 0x0000000600097c02 */ /* 0x000fe40008000f00 */
[----:B------:R-:W-:Y:S02]  /*0cc0*/  FMNMX R0, R4, 255, PT ;  /* 0x437f000004007809 */ /* 0x000fe40003800000 */
[----:B------:R-:W-:-:S02]  /*0cd0*/  FMNMX R3, R5, 255, PT ;  /* 0x437f000005037809 */ /* 0x000fc40003800000 */
[----:B------:R-:W-:Y:S01]  /*0ce0*/  FMNMX R6, R6, 255, PT ;  /* 0x437f000006067809 */ /* 0x000fe20003800000 */
[----:B------:R-:W0:Y:S01]  /*0cf0*/  LDC.64 R4, c[0x0][0x388] ;  /* 0x0000e200ff047b82 */ /* 0x000e220000000a00 */
[----:B------:R-:W-:Y:S08]  /*0d00*/  F2I.U32.TRUNC.NTZ R0, R0 ;  /* 0x0000000000007305 */ /* 0x000ff0000020f000 */
[----:B------:R-:W1:Y:S08]  /*0d10*/  F2I.U32.TRUNC.NTZ R3, R3 ;  /* 0x0000000300037305 */ /* 0x000e70000020f000 */
[----:B------:R-:W2:Y:S01]  /*0d20*/  F2I.U32.TRUNC.NTZ R6, R6 ;  /* 0x0000000600067305 */ /* 0x000ea2000020f000 */
[----:B-1----:R-:W-:Y:S01]  /*0d30*/  PRMT R7, R0, 0x3340, R3 ;  /* 0x0000334000077816 */ /* 0x002fe20000000003 */
[----:B0-----:R-:W-:Y:S01]  /*0d40*/  IMAD.WIDE.U32 R4, R2, 0x4, R4 ;  /* 0x0000000402047825 */ /* 0x001fe200078e0004 */
[----:B--2---:R-:W-:-:S04]  /*0d50*/  PRMT R0, R6, R9, 0xffff ;  /* 0x0000ffff06007416 */ /* 0x004fc80000000009 */
[----:B------:R-:W-:-:S05]  /*0d60*/  PRMT R7, R7, 0x5410, R0 ;  /* 0x0000541007077816 */ /* 0x000fca0000000000 */
[----:B------:R-:W-:Y:S01]  /*0d70*/  STG.E desc[UR4][R4.64], R7 ;  /* 0x0000000704007986 */ /* 0x000fe2000c101904 */
[----:B------:R-:W-:Y:S05]  /*0d80*/  EXIT ;  /* 0x000000000000794d */ /* 0x000fea0003800000 */
        .weak           $__internal_0_$__cuda_sm20_rcp_rn_f32_slowpath
        .type           $__internal_0_$__cuda_sm20_rcp_rn_f32_slowpath,@function
        .size           $__internal_0_$__cuda_sm20_rcp_rn_f32_slowpath,($__internal_1_$__cuda_sm3x_div_rn_noftz_f32_slowpath - $__internal_0_$__cuda_sm20_rcp_rn_f32_slowpath)
$__internal_0_$__cuda_sm20_rcp_rn_f32_slowpath:
[----:B------:R-:W0:Y:S02]  /*0d90*/  LDC R0, c[0x0][0x398] ;  /* 0x0000e600ff007b82 */ /* 0x000e240000000800 */
[----:B0-----:R-:W-:-:S05]  /*0da0*/  IMAD.SHL.U32 R9, R0, 0x2, RZ ;  /* 0x0000000200097824 */ /* 0x001fca00078e00ff */
[----:B------:R-:W-:-:S04]  /*0db0*/  SHF.R.U32.HI R7, RZ, 0x18, R9 ;  /* 0x00000018ff077819 */ /* 0x000fc80000011609 */
[----:B------:R-:W-:-:S13]  /*0dc0*/  ISETP.NE.U32.AND P0, PT, R7, RZ, PT ;  /* 0x000000ff0700720c */ /* 0x000fda0003f05070 */
[----:B------:R-:W-:Y:S05]  /*0dd0*/  @P0 BRA `(.L_x_10) ;  /* 0x0000000000280947 */ /* 0x000fea0003800000 */
[----:B------:R-:W-:-:S13]  /*0de0*/  ISETP.NE.AND P0, PT, R9, RZ, PT ;  /* 0x000000ff0900720c */ /* 0x000fda0003f05270 */
[----:B------:R0:W1:Y:S01]  /*0df0*/  @!P0 MUFU.RCP R7, R0 ;  /* 0x0000000000078308 */ /* 0x0000620000001000 */
[----:B------:R-:W-:Y:S05]  /*0e00*/  @!P0 BRA `(.L_x_11) ;  /* 0x0000000000a48947 */ /* 0x000fea0003800000 */
[----:B------:R-:W-:-:S04]  /*0e10*/  FFMA R9, R0, 1.84467440737095516160e+19, RZ ;  /* 0x5f80000000097823 */ /* 0x000fc800000000ff */
[----:B0-----:R-:W1:Y:S02]  /*0e20*/  MUFU.RCP R0, R9 ;  /* 0x0000000900007308 */ /* 0x001e640000001000 */
[----:B-1----:R-:W-:-:S04]  /*0e30*/  FFMA R7, R9, R0, -1 ;  /* 0xbf80000009077423 */ /* 0x002fc80000000000 */
[----:B------:R-:W-:-:S04]  /*0e40*/  FADD.FTZ R7, -R7, -RZ ;  /* 0x800000ff07077221 */ /* 0x000fc80000010100 */
[----:B------:R-:W-:-:S04]  /*0e50*/  FFMA R0, R0, R7, R0 ;  /* 0x0000000700007223 */ /* 0x000fc80000000000 */
[----:B------:R-:W-:Y:S01]  /*0e60*/  FFMA R7, R0, 1.84467440737095516160e+19, RZ ;  /* 0x5f80000000077823 */ /* 0x000fe200000000ff */
[----:B------:R-:W-:Y:S06]  /*0e70*/  BRA `(.L_x_11) ;  /* 0x0000000000887947 */ /* 0x000fec0003800000 */
.L_x_10:
[----:B------:R-:W-:-:S04]  /*0e80*/  IADD3 R9, PT, PT, R7, -0xfd, RZ ;  /* 0xffffff0307097810 */ /* 0x000fc80007ffe0ff */
[----:B------:R-:W-:-:S13]  /*0e90*/  ISETP.GT.U32.AND P0, PT, R9, 0x1, PT ;  /* 0x000000010900780c */ /* 0x000fda0003f04070 */
[----:B------:R-:W-:Y:S05]  /*0ea0*/  @P0 BRA `(.L_x_12) ;  /* 0x0000000000780947 */ /* 0x000fea0003800000 */
[----:B------:R-:W-:Y:S01]  /*0eb0*/  LOP3.LUT R10, R0, 0x7fffff, RZ, 0xc0, !PT ;  /* 0x007fffff000a7812 */ /* 0x000fe200078ec0ff */
[----:B------:R-:W-:Y:S01]  /*0ec0*/  IMAD.MOV.U32 R14, RZ, RZ, 0x3 ;  /* 0x00000003ff0e7424 */ /* 0x000fe200078e00ff */
[----:B------:R-:W-:Y:S02]  /*0ed0*/  IADD3 R7, PT, PT, R7, -0xfc, RZ ;  /* 0xffffff0407077810 */ /* 0x000fe40007ffe0ff */
[----:B------:R-:W-:Y:S02]  /*0ee0*/  LOP3.LUT R10, R10, 0x3f800000, RZ, 0xfc, !PT ;  /* 0x3f8000000a0a7812 */ /* 0x000fe400078efcff */
[----:B------:R-:W-:Y:S02]  /*0ef0*/  SHF.L.U32 R15, R14, R9, RZ ;  /* 0x000000090e0f7219 */ /* 0x000fe400000006ff */
[----:B------:R-:W0:Y:S02]  /*0f00*/  MUFU.RCP R11, R10 ;  /* 0x0000000a000b7308 */ /* 0x000e240000001000 */
[----:B0-----:R-:W-:-:S04]  /*0f10*/  FFMA R12, R10, R11, -1 ;  /* 0xbf8000000a0c7423 */ /* 0x001fc8000000000b */
[----:B------:R-:W-:-:S04]  /*0f20*/  FADD.FTZ R12, -R12, -RZ ;  /* 0x800000ff0c0c7221 */ /* 0x000fc80000010100 */
[CCC-:B------:R-:W-:Y:S01]  /*0f30*/  FFMA.RM R13, R11.reuse, R12.reuse, R11.reuse ;  /* 0x0000000c0b0d7223 */ /* 0x1c0fe2000000400b */
[----:B------:R-:W-:-:S04]  /*0f40*/  FFMA.RP R12, R11, R12, R11 ;  /* 0x0000000c0b0c7223 */ /* 0x000fc8000000800b */
[C---:B------:R-:W-:Y:S02]  /*0f50*/  LOP3.LUT R11, R13.reuse, 0x7fffff, RZ, 0xc0, !PT ;  /* 0x007fffff0d0b7812 */ /* 0x040fe400078ec0ff */
[----:B------:R-:W-:Y:S02]  /*0f60*/  FSETP.NEU.FTZ.AND P0, PT, R13, R12, PT ;  /* 0x0000000c0d00720b */ /* 0x000fe40003f1d000 */
[----:B------:R-:W-:Y:S02]  /*0f70*/  LOP3.LUT R12, R11, 0x800000, RZ, 0xfc, !PT ;  /* 0x008000000b0c7812 */ /* 0x000fe400078efcff */
[----:B------:R-:W-:Y:S02]  /*0f80*/  SEL R11, RZ, 0xffffffff, !P0 ;  /* 0xffffffffff0b7807 */ /* 0x000fe40004000000 */
[----:B------:R-:W-:Y:S02]  /*0f90*/  LOP3.LUT R10, R15, R12, RZ, 0xc0, !PT ;  /* 0x0000000c0f0a7212 */ /* 0x000fe400078ec0ff */
[----:B------:R-:W-:-:S02]  /*0fa0*/  IADD3 R11, PT, PT, -R11, RZ, RZ ;  /* 0x000000ff0b0b7210 */ /* 0x000fc40007ffe1ff */
[-C--:B------:R-:W-:Y:S02]  /*0fb0*/  SHF.R.U32.HI R10, RZ, R9.reuse, R10 ;  /* 0x00000009ff0a7219 */ /* 0x080fe4000001160a */
[--C-:B------:R-:W-:Y:S02]  /*0fc0*/  LOP3.LUT P1, RZ, R11, R9, R12.reuse, 0xf8, !PT ;  /* 0x000000090bff7212 */ /* 0x100fe4000782f80c */
[C---:B------:R-:W-:Y:S02]  /*0fd0*/  LOP3.LUT P0, RZ, R10.reuse, 0x1, RZ, 0xc0, !PT ;  /* 0x000000010aff7812 */ /* 0x040fe4000780c0ff */
[----:B------:R-:W-:Y:S02]  /*0fe0*/  LOP3.LUT P2, RZ, R10, 0x2, RZ, 0xc0, !PT ;  /* 0x000000020aff7812 */ /* 0x000fe4000784c0ff */
[----:B------:R-:W-:Y:S02]  /*0ff0*/  SHF.R.U32.HI R7, RZ, R7, R12 ;  /* 0x00000007ff077219 */ /* 0x000fe4000001160c */
[----:B------:R-:W-:-:S02]  /*1000*/  PLOP3.LUT P0, PT, P0, P1, P2, 0xe0, 0x0 ;  /* 0x000000000000781c */ /* 0x000fc40000703c20 */
[----:B------:R-:W-:Y:S02]  /*1010*/  LOP3.LUT P1, RZ, R0, 0x7fffff, RZ, 0xc0, !PT ;  /* 0x007fffff00ff7812 */ /* 0x000fe4000782c0ff */
[----:B------:R-:W-:-:S05]  /*1020*/  SEL R9, RZ, 0x1, !P0 ;  /* 0x00000001ff097807 */ /* 0x000fca0004000000 */
[----:B------:R-:W-:-:S05]  /*1030*/  IMAD.MOV R9, RZ, RZ, -R9 ;  /* 0x000000ffff097224 */ /* 0x000fca00078e0a09 */
[----:B------:R-:W-:-:S13]  /*1040*/  ISETP.GE.AND P0, PT, R9, RZ, PT ;  /* 0x000000ff0900720c */ /* 0x000fda0003f06270 */
[----:B------:R-:W-:-:S05]  /*1050*/  @!P0 VIADD R7, R7, 0x1 ;  /* 0x0000000107078836 */ /* 0x000fca0000000000 */
[----:B------:R-:W-:-:S04]  /*1060*/  @!P1 SHF.L.U32 R7, R7, 0x1, RZ ;  /* 0x0000000107079819 */ /* 0x000fc800000006ff */
[----:B------:R-:W-:Y:S01]  /*1070*/  LOP3.LUT R7, R7, 0x80000000, R0, 0xf8, !PT ;  /* 0x8000000007077812 */ /* 0x000fe200078ef800 */
[----:B------:R-:W-:Y:S06]  /*1080*/  BRA `(.L_x_11) ;  /* 0x0000000000047947 */ /* 0x000fec0003800000 */
.L_x_12:
[----:B------:R2:W3:Y:S02]  /*1090*/  MUFU.RCP R7, R0 ;  /* 0x0000000000077308 */ /* 0x0004e40000001000 */
.L_x_11:
[----:B------:R-:W-:-:S04]  /*10a0*/  IMAD.MOV.U32 R9, RZ, RZ, 0x0 ;  /* 0x00000000ff097424 */ /* 0x000fc800078e00ff */
[----:B0123--:R-:W-:Y:S05]  /*10b0*/  RET.REL.NODEC R8 `(_Z7tonemapPK6float4P6uchar4jjffff) ;  /* 0xffffffec08d07950 */ /* 0x00ffea0003c3ffff */
        .weak           $__internal_1_$__cuda_sm3x_div_rn_noftz_f32_slowpath
        .type           $__internal_1_$__cuda_sm3x_div_rn_noftz_f32_slowpath,@function
        .size           $__internal_1_$__cuda_sm3x_div_rn_noftz_f32_slowpath,(.L_x_26 - $__internal_1_$__cuda_sm3x_div_rn_noftz_f32_slowpath)
$__internal_1_$__cuda_sm3x_div_rn_noftz_f32_slowpath:
[----:B------:R-:W-:Y:S01]  /*10c0*/  SHF.R.U32.HI R9, RZ, 0x17, R3 ;  /* 0x00000017ff097819 */ /* 0x000fe20000011603 */
[----:B------:R-:W-:Y:S01]  /*10d0*/  BSSY.RECONVERGENT B2, `(.L_x_13) ;  /* 0x0000063000027945 */ /* 0x000fe20003800200 */
[----:B------:R-:W-:Y:S02]  /*10e0*/  SHF.R.U32.HI R7, RZ, 0x17, R0 ;  /* 0x00000017ff077819 */ /* 0x000fe40000011600 */
[----:B------:R-:W-:Y:S02]  /*10f0*/  LOP3.LUT R9, R9, 0xff, RZ, 0xc0, !PT ;  /* 0x000000ff09097812 */ /* 0x000fe400078ec0ff */
[----:B------:R-:W-:Y:S02]  /*1100*/  LOP3.LUT R14, R7, 0xff, RZ, 0xc0, !PT ;  /* 0x000000ff070e7812 */ /* 0x000fe400078ec0ff */
[----:B------:R-:W-:Y:S02]  /*1110*/  IADD3 R12, PT, PT, R9, -0x1, RZ ;  /* 0xffffffff090c7810 */ /* 0x000fe40007ffe0ff */
[----:B------:R-:W-:Y:S01]  /*1120*/  MOV R11, R3 ;  /* 0x00000003000b7202 */ /* 0x000fe20000000f00 */
[----:B------:R-:W-:Y:S01]  /*1130*/  VIADD R10, R14, 0xffffffff ;  /* 0xffffffff0e0a7836 */ /* 0x000fe20000000000 */
[----:B------:R-:W-:-:S04]  /*1140*/  ISETP.GT.U32.AND P0, PT, R12, 0xfd, PT ;  /* 0x000000fd0c00780c */ /* 0x000fc80003f04070 */
[----:B------:R-:W-:-:S13]  /*1150*/  ISETP.GT.U32.OR P0, PT, R10, 0xfd, P0 ;  /* 0x000000fd0a00780c */ /* 0x000fda0000704470 */
[----:B------:R-:W-:Y:S01]  /*1160*/  @!P0 IMAD.MOV.U32 R7, RZ, RZ, RZ ;  /* 0x000000ffff078224 */ /* 0x000fe200078e00ff */
[----:B------:R-:W-:Y:S06]  /*1170*/  @!P0 BRA `(.L_x_14) ;  /* 0x00000000005c8947 */ /* 0x000fec0003800000 */
[----:B------:R-:W-:Y:S02]  /*1180*/  FSETP.GTU.FTZ.AND P0, PT, |R0|, +INF , PT ;  /* 0x7f8000000000780b */ /* 0x000fe40003f1c200 */
[----:B------:R-:W-:-:S04]  /*1190*/  FSETP.GTU.FTZ.AND P1, PT, |R3|, +INF , PT ;  /* 0x7f8000000300780b */ /* 0x000fc80003f3c200 */
[----:B------:R-:W-:-:S13]  /*11a0*/  PLOP3.LUT P0, PT, P0, P1, PT, 0xf8, 0x8f ;  /* 0x00000000008f781c */ /* 0x000fda0000703f70 */
[----:B------:R-:W-:Y:S05]  /*11b0*/  @P0 BRA `(.L_x_15) ;  /* 0x00000004004c0947 */ /* 0x000fea0003800000 */
[----:B------:R-:W-:-:S13]  /*11c0*/  LOP3.LUT P0, RZ, R11, 0x7fffffff, R0, 0xc8, !PT ;  /* 0x7fffffff0bff7812 */ /* 0x000fda000780c800 */
[----:B------:R-:W-:Y:S05]  /*11d0*/  @!P0 BRA `(.L_x_16) ;  /* 0x00000004003c8947 */ /* 0x000fea0003800000 */
[C---:B------:R-:W-:Y:S02]  /*11e0*/  FSETP.NEU.FTZ.AND P2, PT, |R0|.reuse, +INF , PT ;  /* 0x7f8000000000780b */ /* 0x040fe40003f5d200 */
[----:B------:R-:W-:Y:S02]  /*11f0*/  FSETP.NEU.FTZ.AND P1, PT, |R3|, +INF , PT ;  /* 0x7f8000000300780b */ /* 0x000fe40003f3d200 */
[----:B------:R-:W-:-:S11]  /*1200*/  FSETP.NEU.FTZ.AND P0, PT, |R0|, +INF , PT ;  /* 0x7f8000000000780b */ /* 0x000fd60003f1d200 */
[----:B------:R-:W-:Y:S05]  /*1210*/  @!P1 BRA !P2, `(.L_x_16) ;  /* 0x00000004002c9947 */ /* 0x000fea0005000000 */
[----:B------:R-:W-:-:S04]  /*1220*/  LOP3.LUT P2, RZ, R0, 0x7fffffff, RZ, 0xc0, !PT ;  /* 0x7fffffff00ff7812 */ /* 0x000fc8000784c0ff */
[----:B------:R-:W-:-:S13]  /*1230*/  PLOP3.LUT P1, PT, P1, P2, PT, 0x2f, 0xf2 ;  /* 0x0000000000f2781c */ /* 0x000fda0000f24577 */
[----:B------:R-:W-:Y:S05]  /*1240*/  @P1 BRA `(.L_x_17) ;  /* 0x0000000400181947 */ /* 0x000fea0003800000 */
[----:B------:R-:W-:-:S04]  /*1250*/  LOP3.LUT P1, RZ, R11, 0x7fffffff, RZ, 0xc0, !PT ;  /* 0x7fffffff0bff7812 */ /* 0x000fc8000782c0ff */
[----:B------:R-:W-:-:S13]  /*1260*/  PLOP3.LUT P0, PT, P0, P1, PT, 0x2f, 0xf2 ;  /* 0x0000000000f2781c */ /* 0x000fda0000702577 */
[----:B------:R-:W-:Y:S05]  /*1270*/  @P0 BRA `(.L_x_18) ;  /* 0x0000000400000947 */ /* 0x000fea0003800000 */
[----:B------:R-:W-:Y:S02]  /*1280*/  ISETP.GE.AND P0, PT, R10, RZ, PT ;  /* 0x000000ff0a00720c */ /* 0x000fe40003f06270 */
[----:B------:R-:W-:-:S11]  /*1290*/  ISETP.GE.AND P1, PT, R12, RZ, PT ;  /* 0x000000ff0c00720c */ /* 0x000fd60003f26270 */
[----:B------:R-:W-:Y:S01]  /*12a0*/  @P0 MOV R7, RZ ;  /* 0x000000ff00070202 */ /* 0x000fe20000000f00 */
[----:B------:R-:W-:Y:S02]  /*12b0*/  @!P0 IMAD.MOV.U32 R7, RZ, RZ, -0x40 ;  /* 0xffffffc0ff078424 */ /* 0x000fe400078e00ff */
[----:B------:R-:W-:Y:S01]  /*12c0*/  @!P0 FFMA R0, R0, 1.84467440737095516160e+19, RZ ;  /* 0x5f80000000008823 */ /* 0x000fe200000000ff */
[----:B------:R-:W-:Y:S02]  /*12d0*/  @!P1 FFMA R11, R3, 1.84467440737095516160e+19, RZ ;  /* 0x5f800000030b9823 */ /* 0x000fe400000000ff */
[----:B------:R-:W-:-:S07]  /*12e0*/  @!P1 IADD3 R7, PT, PT, R7, 0x40, RZ ;  /* 0x0000004007079810 */ /* 0x000fce0007ffe0ff */
.L_x_14:
[----:B------:R-:W-:Y:S01]  /*12f0*/  LEA R10, R9, 0xc0800000, 0x17 ;  /* 0xc0800000090a7811 */ /* 0x000fe200078eb8ff */
[----:B------:R-:W-:Y:S04]  /*1300*/  BSSY.RECONVERGENT B3, `(.L_x_19) ;  /* 0x0000036000037945 */ /* 0x000fe80003800200 */
[----:B------:R-:W-:Y:S01]  /*1310*/  IMAD.IADD R11, R11, 0x1, -R10 ;  /* 0x000000010b0b7824 */ /* 0x000fe200078e0a0a */
[----:B------:R-:W-:-:S03]  /*1320*/  IADD3 R10, PT, PT, R14, -0x7f, RZ ;  /* 0xffffff810e0a7810 */ /* 0x000fc60007ffe0ff */
[----:B------:R-:W0:Y:S01]  /*1330*/  MUFU.RCP R12, R11 ;  /* 0x0000000b000c7308 */ /* 0x000e220000001000 */
[----:B------:R-:W-:Y:S01]  /*1340*/  FADD.FTZ R13, -R11, -RZ ;  /* 0x800000ff0b0d7221 */ /* 0x000fe20000010100 */
[C---:B------:R-:W-:Y:S01]  /*1350*/  IMAD R0, R10.reuse, -0x800000, R0 ;  /* 0xff8000000a007824 */ /* 0x040fe200078e0200 */
[----:B------:R-:W-:-:S05]  /*1360*/  IADD3 R10, PT, PT, R10, 0x7f, -R9 ;  /* 0x0000007f0a0a7810 */ /* 0x000fca0007ffe809 */
[----:B------:R-:W-:Y:S02]  /*1370*/  IMAD.IADD R10, R10, 0x1, R7 ;  /* 0x000000010a0a7824 */ /* 0x000fe400078e0207 */
[----:B0-----:R-:W-:-:S04]  /*1380*/  FFMA R15, R12, R13, 1 ;  /* 0x3f8000000c0f7423 */ /* 0x001fc8000000000d */
[----:B------:R-:W-:-:S04]  /*1390*/  FFMA R17, R12, R15, R12 ;  /* 0x0000000f0c117223 */ /* 0x000fc8000000000c */
[----:B------:R-:W-:-:S04]  /*13a0*/  FFMA R12, R0, R17, RZ ;  /* 0x00000011000c7223 */ /* 0x000fc800000000ff */
[----:B------:R-:W-:-:S04]  /*13b0*/  FFMA R15, R13, R12, R0 ;  /* 0x0000000c0d0f7223 */ /* 0x000fc80000000000 */
[----:B------:R-:W-:-:S04]  /*13c0*/  FFMA R12, R17, R15, R12 ;  /* 0x0000000f110c7223 */ /* 0x000fc8000000000c */
[----:B------:R-:W-:-:S04]  /*13d0*/  FFMA R13, R13, R12, R0 ;  /* 0x0000000c0d0d7223 */ /* 0x000fc80000000000 */
[----:B------:R-:W-:-:S05]  /*13e0*/  FFMA R0, R17, R13, R12 ;  /* 0x0000000d11007223 */ /* 0x000fca000000000c */
[----:B------:R-:W-:-:S04]  /*13f0*/  SHF.R.U32.HI R9, RZ, 0x17, R0 ;  /* 0x00000017ff097819 */ /* 0x000fc80000011600 */
[----:B------:R-:W-:-:S04]  /*1400*/  LOP3.LUT R9, R9, 0xff, RZ, 0xc0, !PT ;  /* 0x000000ff09097812 */ /* 0x000fc800078ec0ff */
[----:B------:R-:W-:-:S05]  /*1410*/  IADD3 R11, PT, PT, R9, R10, RZ ;  /* 0x0000000a090b7210 */ /* 0x000fca0007ffe0ff */
[----:B------:R-:W-:-:S05]  /*1420*/  VIADD R7, R11, 0xffffffff ;  /* 0xffffffff0b077836 */ /* 0x000fca0000000000 */
[----:B------:R-:W-:-:S13]  /*1430*/  ISETP.GE.U32.AND P0, PT, R7, 0xfe, PT ;  /* 0x000000fe0700780c */ /* 0x000fda0003f06070 */
[----:B------:R-:W-:Y:S05]  /*1440*/  @!P0 BRA `(.L_x_20) ;  /* 0x0000000000808947 */ /* 0x000fea0003800000 */
[----:B------:R-:W-:-:S13]  /*1450*/  ISETP.GT.AND P0, PT, R11, 0xfe, PT ;  /* 0x000000fe0b00780c */ /* 0x000fda0003f04270 */
[----:B------:R-:W-:Y:S05]  /*1460*/  @P0 BRA `(.L_x_21) ;  /* 0x00000000006c0947 */ /* 0x000fea0003800000 */
[----:B------:R-:W-:-:S13]  /*1470*/  ISETP.GE.AND P0, PT, R11, 0x1, PT ;  /* 0x000000010b00780c */ /* 0x000fda0003f06270 */
[----:B------:R-:W-:Y:S05]  /*1480*/  @P0 BRA `(.L_x_22) ;  /* 0x0000000000740947 */ /* 0x000fea0003800000 */
[----:B------:R-:W-:Y:S02]  /*1490*/  ISETP.GE.AND P0, PT, R11, -0x18, PT ;  /* 0xffffffe80b00780c */ /* 0x000fe40003f06270 */
[----:B------:R-:W-:-:S11]  /*14a0*/  LOP3.LUT R0, R0, 0x80000000, RZ, 0xc0, !PT ;  /* 0x8000000000007812 */ /* 0x000fd600078ec0ff */
[----:B------:R-:W-:Y:S05]  /*14b0*/  @!P0 BRA `(.L_x_22) ;  /* 0x0000000000688947 */ /* 0x000fea0003800000 */
[CCC-:B------:R-:W-:Y:S01]  /*14c0*/  FFMA.RZ R7, R17.reuse, R13.reuse, R12.reuse ;  /* 0x0000000d11077223 */ /* 0x1c0fe2000000c00c */
[-CC-:B------:R-:W-:Y:S01]  /*14d0*/  FFMA.RM R10, R17, R13.reuse, R12.reuse ;  /* 0x0000000d110a7223 */ /* 0x180fe2000000400c */
[C---:B------:R-:W-:Y:S02]  /*14e0*/  ISETP.NE.AND P2, PT, R11.reuse, RZ, PT ;  /* 0x000000ff0b00720c */ /* 0x040fe40003f45270 */
[----:B------:R-:W-:Y:S02]  /*14f0*/  ISETP.NE.AND P1, PT, R11, RZ, PT ;  /* 0x000000ff0b00720c */ /* 0x000fe40003f25270 */
[----:B------:R-:W-:Y:S01]  /*1500*/  LOP3.LUT R9, R7, 0x7fffff, RZ, 0xc0, !PT ;  /* 0x007fffff07097812 */ /* 0x000fe200078ec0ff */
[----:B------:R-:W-:Y:S01]  /*1510*/  FFMA.RP R7, R17, R13, R12 ;  /* 0x0000000d11077223 */ /* 0x000fe2000000800c */
[----:B------:R-:W-:Y:S01]  /*1520*/  IADD3 R12, PT, PT, R11, 0x20, RZ ;  /* 0x000000200b0c7810 */ /* 0x000fe20007ffe0ff */
[----:B------:R-:W-:Y:S01]  /*1530*/  IMAD.MOV R11, RZ, RZ, -R11 ;  /* 0x000000ffff0b7224 */ /* 0x000fe200078e0a0b */
[----:B------:R-:W-:-:S02]  /*1540*/  LOP3.LUT R9, R9, 0x800000, RZ, 0xfc, !PT ;  /* 0x0080000009097812 */ /* 0x000fc400078efcff */
[----:B------:R-:W-:Y:S02]  /*1550*/  FSETP.NEU.FTZ.AND P0, PT, R7, R10, PT ;  /* 0x0000000a0700720b */ /* 0x000fe40003f1d000 */
[----:B------:R-:W-:Y:S02]  /*1560*/  SHF.L.U32 R12, R9, R12, RZ ;  /* 0x0000000c090c7219 */ /* 0x000fe400000006ff */
[----:B------:R-:W-:Y:S02]  /*1570*/  SEL R10, R11, RZ, P2 ;  /* 0x000000ff0b0a7207 */ /* 0x000fe40001000000 */
[----:B------:R-:W-:Y:S02]  /*1580*/  ISETP.NE.AND P1, PT, R12, RZ, P1 ;  /* 0x000000ff0c00720c */ /* 0x000fe40000f25270 */
[----:B------:R-:W-:Y:S02]  /*1590*/  SHF.R.U32.HI R10, RZ, R10, R9 ;  /* 0x0000000aff0a7219 */ /* 0x000fe40000011609 */
[----:B------:R-:W-:-:S02]  /*15a0*/  PLOP3.LUT P0, PT, P0, P1, PT, 0xf8, 0x8f ;  /* 0x00000000008f781c */ /* 0x000fc40000703f70 */
[----:B------:R-:W-:Y:S02]  /*15b0*/  SHF.R.U32.HI R12, RZ, 0x1, R10 ;  /* 0x00000001ff0c7819 */ /* 0x000fe4000001160a */
[----:B------:R-:W-:-:S04]  /*15c0*/  SEL R7, RZ, 0x1, !P0 ;  /* 0x00000001ff077807 */ /* 0x000fc80004000000 */
[----:B------:R-:W-:-:S04]  /*15d0*/  LOP3.LUT R7, R7, 0x1, R12, 0xf8, !PT ;  /* 0x0000000107077812 */ /* 0x000fc800078ef80c */
[----:B------:R-:W-:-:S04]  /*15e0*/  LOP3.LUT R7, R7, R10, RZ, 0xc0, !PT ;  /* 0x0000000a07077212 */ /* 0x000fc800078ec0ff */
[----:B------:R-:W-:-:S04]  /*15f0*/  IADD3 R7, PT, PT, R12, R7, RZ ;  /* 0x000000070c077210 */ /* 0x000fc80007ffe0ff */
[----:B------:R-:W-:Y:S01]  /*1600*/  LOP3.LUT R0, R7, R0, RZ, 0xfc, !PT ;  /* 0x0000000007007212 */ /* 0x000fe200078efcff */
[----:B------:R-:W-:Y:S06]  /*1610*/  BRA `(.L_x_22) ;  /* 0x0000000000107947 */ /* 0x000fec0003800000 */
.L_x_21:
[----:B------:R-:W-:-:S04]  /*1620*/  LOP3.LUT R0, R0, 0x80000000, RZ, 0xc0, !PT ;  /* 0x8000000000007812 */ /* 0x000fc800078ec0ff */
[----:B------:R-:W-:Y:S01]  /*1630*/  LOP3.LUT R0, R0, 0x7f800000, RZ, 0xfc, !PT ;  /* 0x7f80000000007812 */ /* 0x000fe200078efcff */
[----:B------:R-:W-:Y:S06]  /*1640*/  BRA `(.L_x_22) ;  /* 0x0000000000047947 */ /* 0x000fec0003800000 */
.L_x_20:
[----:B------:R-:W-:-:S07]  /*1650*/  IMAD R0, R10, 0x800000, R0 ;  /* 0x008000000a007824 */ /* 0x000fce00078e0200 */
.L_x_22:
[----:B------:R-:W-:Y:S05]  /*1660*/  BSYNC.RECONVERGENT B3 ;  /* 0x0000000000037941 */ /* 0x000fea0003800200 */
.L_x_19:
[----:B------:R-:W-:Y:S05]  /*1670*/  BRA `(.L_x_23) ;  /* 0x0000000000207947 */ /* 0x000fea0003800000 */
.L_x_18:
[----:B------:R-:W-:-:S04]  /*1680*/  LOP3.LUT R0, R11, 0x80000000, R0, 0x48, !PT ;  /* 0x800000000b007812 */ /* 0x000fc800078e4800 */
[----:B------:R-:W-:Y:S01]  /*1690*/  LOP3.LUT R0, R0, 0x7f800000, RZ, 0xfc, !PT ;  /* 0x7f80000000007812 */ /* 0x000fe200078efcff */
[----:B------:R-:W-:Y:S06]  /*16a0*/  BRA `(.L_x_23) ;  /* 0x0000000000147947 */ /* 0x000fec0003800000 */
.L_x_17:
[----:B------:R-:W-:Y:S01]  /*16b0*/  LOP3.LUT R0, R11, 0x80000000, R0, 0x48, !PT ;  /* 0x800000000b007812 */ /* 0x000fe200078e4800 */
[----:B------:R-:W-:Y:S06]  /*16c0*/  BRA `(.L_x_23) ;  /* 0x00000000000c7947 */ /* 0x000fec0003800000 */
.L_x_16:
[----:B------:R-:W0:Y:S01]  /*16d0*/  MUFU.RSQ R0, -QNAN ;  /* 0xffc0000000007908 */ /* 0x000e220000001400 */
[----:B------:R-:W-:Y:S05]  /*16e0*/  BRA `(.L_x_23) ;  /* 0x0000000000047947 */ /* 0x000fea0003800000 */
.L_x_15:
[----:B------:R-:W-:-:S07]  /*16f0*/  FADD.FTZ R0, R0, R3 ;  /* 0x0000000300007221 */ /* 0x000fce0000010000 */
.L_x_23:
[----:B------:R-:W-:Y:S05]  /*1700*/  BSYNC.RECONVERGENT B2 ;  /* 0x0000000000027941 */ /* 0x000fea0003800200 */
.L_x_13:
[----:B------:R-:W-:Y:S01]  /*1710*/  IMAD.MOV.U32 R9, RZ, RZ, 0x0 ;  /* 0x00000000ff097424 */ /* 0x000fe200078e00ff */
[----:B0-----:R-:W-:-:S03]  /*1720*/  MOV R7, R0 ;  /* 0x0000000000077202 */ /* 0x001fc60000000f00 */
[----:B------:R-:W-:Y:S05]  /*1730*/  RET.REL.NODEC R8 `(_Z7tonemapPK6float4P6uchar4jjffff) ;  /* 0xffffffe808307950 */ /* 0x000fea0003c3ffff */
.L_x_24:
[----:B------:R-:W-:-:S00]  /*1740*/  BRA `(.L_x_24) ;  /* 0xfffffffc00fc7947 */ /* 0x000fc0000383ffff */
[----:B------:R-:W-:-:S00]  /*1750*/  NOP ;  /* 0x0000000000007918 */ /* 0x000fc00000000000 */
        /* <DEDUP_REMOVED lines=10> */
.L_x_26:


//--------------------- .nv.shared.reserved.0     --------------------------
	.section	.nv.shared.reserved.0,"aw",@nobits
	.weak		__nv_reservedSMEM_offset_0_alias
	.size		__nv_reservedSMEM_offset_0_alias, 0, 64
	.other		__nv_reservedSMEM_offset_0_alias,@"STO_CUDA_RESERVED_SHARED STV_DEFAULT"
__nv_reservedSMEM_offset_0_alias:
	.zero		0
	.zero		64


//--------------------- .nv.constant0._Z7tonemapPK6float4P6uchar4jjffff --------------------------
	.section	.nv.constant0._Z7tonemapPK6float4P6uchar4jjffff,"a",@progbits
	.sectionflags	@""
	.align	4
.nv.constant0._Z7tonemapPK6float4P6uchar4jjffff:
	.zero		936


//--------------------- SYMBOLS --------------------------

	.type		.nv.reservedSmem.offset0,@object
	.size		.nv.reservedSmem.offset0,0x4
